//
// Generated by NVIDIA NVVM Compiler
//
// Compiler Build ID: CL-36424714
// Cuda compilation tools, release 13.0, V13.0.88
// Based on NVVM 20.0.0
//

.version 9.0
.target sm_100
.address_size 64

	// .globl	_Z15getPermutationsiiPiS_
.extern .func  (.param .b32 func_retval0) vprintf
(
	.param .b64 vprintf_param_0,
	.param .b64 vprintf_param_1
)
;
.global .align 1 .b8 $str[65] = {37, 100, 32, 116, 61, 40, 37, 100, 44, 32, 37, 100, 44, 32, 37, 100, 41, 32, 98, 61, 40, 37, 100, 44, 32, 37, 100, 44, 32, 37, 100, 41, 32, 98, 100, 61, 40, 37, 100, 44, 32, 37, 100, 44, 32, 37, 100, 41, 32, 103, 100, 40, 37, 100, 44, 32, 37, 100, 44, 32, 37, 100, 41, 10};

.visible .entry _Z15getPermutationsiiPiS_(
	.param .u32 _Z15getPermutationsiiPiS__param_0,
	.param .u32 _Z15getPermutationsiiPiS__param_1,
	.param .u64 .ptr .align 1 _Z15getPermutationsiiPiS__param_2,
	.param .u64 .ptr .align 1 _Z15getPermutationsiiPiS__param_3
)
{
	.local .align 16 .b8 	__local_depot0[48];
	.reg .b64 	%SP;
	.reg .b64 	%SPL;
	.reg .pred 	%p<26>;
	.reg .b32 	%r<152>;
	.reg .b64 	%rd<40>;

	mov.u64 	%SPL, __local_depot0;
	ld.param.u32 	%r42, [_Z15getPermutationsiiPiS__param_0];
	ld.param.u32 	%r43, [_Z15getPermutationsiiPiS__param_1];
	ld.param.u64 	%rd14, [_Z15getPermutationsiiPiS__param_2];
	ld.param.u64 	%rd13, [_Z15getPermutationsiiPiS__param_3];
	cvta.to.global.u64 	%rd1, %rd14;
	add.u64 	%rd2, %SPL, 0;
	mov.u32 	%r44, %tid.x;
	mov.u32 	%r45, %ctaid.x;
	mov.u32 	%r46, %ntid.x;
	mad.lo.s32 	%r140, %r45, %r46, %r44;
	setp.lt.s32 	%p1, %r140, %r43;
	@%p1 bra 	$L__BB0_1;
	bra.uni 	$L__BB0_30;
$L__BB0_1:
	mov.b32 	%r47, -1;
	st.local.v4.u32 	[%rd2], {%r47, %r47, %r47, %r47};
	st.local.v4.u32 	[%rd2+16], {%r47, %r47, %r47, %r47};
	add.s64 	%rd38, %rd2, 32;
	st.local.v4.u32 	[%rd2+32], {%r47, %r47, %r47, %r47};
	setp.gt.s32 	%p2, %r42, 0;
	@%p2 bra 	$L__BB0_2;
	bra.uni 	$L__BB0_10;
$L__BB0_2:
	add.s32 	%r49, %r42, -1;
	and.b32  	%r2, %r42, 3;
	setp.lt.u32 	%p3, %r49, 3;
	mov.b32 	%r139, 0;
	@%p3 bra 	$L__BB0_5;
	and.b32  	%r139, %r42, 2147483644;
	neg.s32 	%r137, %r139;
	mov.u64 	%rd37, %rd2;
$L__BB0_4:
	.pragma "nounroll";
	div.s32 	%r50, %r140, %r42;
	mul.lo.s32 	%r51, %r50, %r42;
	sub.s32 	%r52, %r140, %r51;
	div.s32 	%r53, %r50, %r42;
	mul.lo.s32 	%r54, %r53, %r42;
	sub.s32 	%r55, %r50, %r54;
	div.s32 	%r56, %r53, %r42;
	mul.lo.s32 	%r57, %r56, %r42;
	sub.s32 	%r58, %r53, %r57;
	div.s32 	%r140, %r56, %r42;
	mul.lo.s32 	%r59, %r140, %r42;
	sub.s32 	%r60, %r56, %r59;
	st.local.v4.u32 	[%rd37], {%r52, %r55, %r58, %r60};
	add.s32 	%r137, %r137, 4;
	add.s64 	%rd37, %rd37, 16;
	setp.ne.s32 	%p4, %r137, 0;
	@%p4 bra 	$L__BB0_4;
$L__BB0_5:
	setp.eq.s32 	%p5, %r2, 0;
	@%p5 bra 	$L__BB0_10;
	setp.eq.s32 	%p6, %r2, 1;
	@%p6 bra 	$L__BB0_8;
	div.s32 	%r61, %r140, %r42;
	mul.lo.s32 	%r62, %r61, %r42;
	sub.s32 	%r63, %r140, %r62;
	mul.wide.u32 	%rd16, %r139, 4;
	add.s64 	%rd17, %rd2, %rd16;
	st.local.u32 	[%rd17], %r63;
	div.s32 	%r140, %r61, %r42;
	mul.lo.s32 	%r64, %r140, %r42;
	sub.s32 	%r65, %r61, %r64;
	st.local.u32 	[%rd17+4], %r65;
	add.s32 	%r139, %r139, 2;
$L__BB0_8:
	and.b32  	%r66, %r42, 1;
	setp.eq.b32 	%p7, %r66, 1;
	not.pred 	%p8, %p7;
	@%p8 bra 	$L__BB0_10;
	rem.s32 	%r67, %r140, %r42;
	mul.wide.u32 	%rd18, %r139, 4;
	add.s64 	%rd19, %rd2, %rd18;
	st.local.u32 	[%rd19], %r67;
$L__BB0_10:
	setp.lt.s32 	%p9, %r42, 1;
	bar.sync 	0;
	@%p9 bra 	$L__BB0_16;
	add.s32 	%r15, %r42, -1;
	mov.b32 	%r143, 0;
$L__BB0_12:
	mul.wide.u32 	%rd20, %r143, 4;
	add.s64 	%rd6, %rd2, %rd20;
	mov.u32 	%r144, %r143;
$L__BB0_13:
	setp.eq.s32 	%p10, %r144, %r15;
	@%p10 bra 	$L__BB0_15;
	add.s32 	%r18, %r144, 1;
	ld.local.u32 	%r69, [%rd6];
	mul.wide.u32 	%rd21, %r144, 4;
	add.s64 	%rd22, %rd2, %rd21;
	ld.local.u32 	%r70, [%rd22+4];
	sub.s32 	%r71, %r69, %r70;
	sub.s32 	%r73, %r143, %r18;
	setp.eq.s32 	%p11, %r71, %r73;
	sub.s32 	%r74, %r18, %r143;
	setp.eq.s32 	%p12, %r71, %r74;
	or.pred  	%p13, %p11, %p12;
	setp.eq.s32 	%p14, %r69, %r70;
	or.pred  	%p15, %p13, %p14;
	mov.u32 	%r144, %r18;
	@%p15 bra 	$L__BB0_29;
	bra.uni 	$L__BB0_13;
$L__BB0_15:
	add.s32 	%r143, %r143, 1;
	setp.ne.s32 	%p16, %r143, %r42;
	@%p16 bra 	$L__BB0_12;
$L__BB0_16:
	setp.lt.s32 	%p17, %r42, 1;
	cvta.to.global.u64 	%rd23, %rd13;
	atom.global.add.u32 	%r20, [%rd23], 1;
	@%p17 bra 	$L__BB0_29;
	mul.lo.s32 	%r21, %r20, %r42;
	add.s32 	%r76, %r42, -1;
	and.b32  	%r22, %r42, 15;
	setp.lt.u32 	%p18, %r76, 15;
	mov.b32 	%r148, 0;
	@%p18 bra 	$L__BB0_20;
	and.b32  	%r148, %r42, 2147483632;
	neg.s32 	%r146, %r148;
	add.s64 	%rd7, %rd1, 32;
	mov.u32 	%r145, %r21;
$L__BB0_19:
	.pragma "nounroll";
	mul.wide.s32 	%rd24, %r145, 4;
	add.s64 	%rd25, %rd7, %rd24;
	ld.local.v4.u32 	{%r77, %r78, %r79, %r80}, [%rd38+-32];
	add.s32 	%r81, %r77, 1;
	st.global.u32 	[%rd25+-32], %r81;
	add.s32 	%r82, %r78, 1;
	st.global.u32 	[%rd25+-28], %r82;
	add.s32 	%r83, %r79, 1;
	st.global.u32 	[%rd25+-24], %r83;
	add.s32 	%r84, %r80, 1;
	st.global.u32 	[%rd25+-20], %r84;
	ld.local.v4.u32 	{%r85, %r86, %r87, %r88}, [%rd38+-16];
	add.s32 	%r89, %r85, 1;
	st.global.u32 	[%rd25+-16], %r89;
	add.s32 	%r90, %r86, 1;
	st.global.u32 	[%rd25+-12], %r90;
	add.s32 	%r91, %r87, 1;
	st.global.u32 	[%rd25+-8], %r91;
	add.s32 	%r92, %r88, 1;
	st.global.u32 	[%rd25+-4], %r92;
	ld.local.v4.u32 	{%r93, %r94, %r95, %r96}, [%rd38];
	add.s32 	%r97, %r93, 1;
	st.global.u32 	[%rd25], %r97;
	add.s32 	%r98, %r94, 1;
	st.global.u32 	[%rd25+4], %r98;
	add.s32 	%r99, %r95, 1;
	st.global.u32 	[%rd25+8], %r99;
	add.s32 	%r100, %r96, 1;
	st.global.u32 	[%rd25+12], %r100;
	ld.local.v4.u32 	{%r101, %r102, %r103, %r104}, [%rd38+16];
	add.s32 	%r105, %r101, 1;
	st.global.u32 	[%rd25+16], %r105;
	add.s32 	%r106, %r102, 1;
	st.global.u32 	[%rd25+20], %r106;
	add.s32 	%r107, %r103, 1;
	st.global.u32 	[%rd25+24], %r107;
	add.s32 	%r108, %r104, 1;
	st.global.u32 	[%rd25+28], %r108;
	add.s32 	%r146, %r146, 16;
	add.s64 	%rd38, %rd38, 64;
	add.s32 	%r145, %r145, 16;
	setp.ne.s32 	%p19, %r146, 0;
	@%p19 bra 	$L__BB0_19;
$L__BB0_20:
	setp.eq.s32 	%p20, %r22, 0;
	@%p20 bra 	$L__BB0_29;
	and.b32  	%r30, %r42, 7;
	setp.lt.u32 	%p21, %r22, 8;
	@%p21 bra 	$L__BB0_23;
	mul.wide.u32 	%rd26, %r148, 4;
	add.s64 	%rd27, %rd2, %rd26;
	ld.local.u32 	%r109, [%rd27];
	add.s32 	%r110, %r109, 1;
	add.s32 	%r111, %r148, %r21;
	mul.wide.s32 	%rd28, %r111, 4;
	add.s64 	%rd29, %rd1, %rd28;
	st.global.u32 	[%rd29], %r110;
	ld.local.u32 	%r112, [%rd27+4];
	add.s32 	%r113, %r112, 1;
	st.global.u32 	[%rd29+4], %r113;
	ld.local.u32 	%r114, [%rd27+8];
	add.s32 	%r115, %r114, 1;
	st.global.u32 	[%rd29+8], %r115;
	ld.local.u32 	%r116, [%rd27+12];
	add.s32 	%r117, %r116, 1;
	st.global.u32 	[%rd29+12], %r117;
	ld.local.u32 	%r118, [%rd27+16];
	add.s32 	%r119, %r118, 1;
	st.global.u32 	[%rd29+16], %r119;
	ld.local.u32 	%r120, [%rd27+20];
	add.s32 	%r121, %r120, 1;
	st.global.u32 	[%rd29+20], %r121;
	ld.local.u32 	%r122, [%rd27+24];
	add.s32 	%r123, %r122, 1;
	st.global.u32 	[%rd29+24], %r123;
	ld.local.u32 	%r124, [%rd27+28];
	add.s32 	%r125, %r124, 1;
	st.global.u32 	[%rd29+28], %r125;
	add.s32 	%r148, %r148, 8;
$L__BB0_23:
	setp.eq.s32 	%p22, %r30, 0;
	@%p22 bra 	$L__BB0_29;
	and.b32  	%r33, %r42, 3;
	setp.lt.u32 	%p23, %r30, 4;
	@%p23 bra 	$L__BB0_26;
	mul.wide.u32 	%rd30, %r148, 4;
	add.s64 	%rd31, %rd2, %rd30;
	ld.local.u32 	%r126, [%rd31];
	add.s32 	%r127, %r126, 1;
	add.s32 	%r128, %r148, %r21;
	mul.wide.s32 	%rd32, %r128, 4;
	add.s64 	%rd33, %rd1, %rd32;
	st.global.u32 	[%rd33], %r127;
	ld.local.u32 	%r129, [%rd31+4];
	add.s32 	%r130, %r129, 1;
	st.global.u32 	[%rd33+4], %r130;
	ld.local.u32 	%r131, [%rd31+8];
	add.s32 	%r132, %r131, 1;
	st.global.u32 	[%rd33+8], %r132;
	ld.local.u32 	%r133, [%rd31+12];
	add.s32 	%r134, %r133, 1;
	st.global.u32 	[%rd33+12], %r134;
	add.s32 	%r148, %r148, 4;
$L__BB0_26:
	setp.eq.s32 	%p24, %r33, 0;
	@%p24 bra 	$L__BB0_29;
	add.s32 	%r151, %r148, %r21;
	mul.wide.u32 	%rd34, %r148, 4;
	add.s64 	%rd39, %rd2, %rd34;
	neg.s32 	%r150, %r33;
$L__BB0_28:
	.pragma "nounroll";
	mul.wide.s32 	%rd35, %r151, 4;
	add.s64 	%rd36, %rd1, %rd35;
	ld.local.u32 	%r135, [%rd39];
	add.s32 	%r136, %r135, 1;
	st.global.u32 	[%rd36], %r136;
	add.s32 	%r151, %r151, 1;
	add.s64 	%rd39, %rd39, 4;
	add.s32 	%r150, %r150, 1;
	setp.ne.s32 	%p25, %r150, 0;
	@%p25 bra 	$L__BB0_28;
$L__BB0_29:
	bar.sync 	0;
$L__BB0_30:
	ret;

}
	// .globl	_Z10print_dimsv
.visible .entry _Z10print_dimsv()
{
	.local .align 8 .b8 	__local_depot1[56];
	.reg .b64 	%SP;
	.reg .b64 	%SPL;
	.reg .b32 	%r<20>;
	.reg .b64 	%rd<5>;

	mov.u64 	%SPL, __local_depot1;
	cvta.local.u64 	%SP, %SPL;
	add.u64 	%rd1, %SP, 0;
	add.u64 	%rd2, %SPL, 0;
	mov.u32 	%r1, %ctaid.x;
	mov.u32 	%r2, %ctaid.y;
	mov.u32 	%r3, %nctaid.x;
	mov.u32 	%r4, %nctaid.y;
	mov.u32 	%r5, %ctaid.z;
	mad.lo.s32 	%r6, %r5, %r4, %r2;
	mad.lo.s32 	%r7, %r6, %r3, %r1;
	mov.u32 	%r8, %ntid.x;
	mov.u32 	%r9, %ntid.y;
	mov.u32 	%r10, %ntid.z;
	mov.u32 	%r11, %tid.z;
	mov.u32 	%r12, %tid.y;
	mov.u32 	%r13, %tid.x;
	mad.lo.s32 	%r14, %r7, %r10, %r11;
	mad.lo.s32 	%r15, %r14, %r9, %r12;
	mad.lo.s32 	%r16, %r15, %r8, %r13;
	mov.u32 	%r17, %nctaid.z;
	st.local.v2.u32 	[%rd2], {%r16, %r13};
	st.local.v2.u32 	[%rd2+8], {%r12, %r11};
	st.local.v2.u32 	[%rd2+16], {%r1, %r2};
	st.local.v2.u32 	[%rd2+24], {%r5, %r8};
	st.local.v2.u32 	[%rd2+32], {%r9, %r10};
	st.local.v2.u32 	[%rd2+40], {%r3, %r4};
	st.local.u32 	[%rd2+48], %r17;
	mov.u64 	%rd3, $str;
	cvta.global.u64 	%rd4, %rd3;
	{ // callseq 0, 0
	.param .b64 param0;
	st.param.b64 	[param0], %rd4;
	.param .b64 param1;
	st.param.b64 	[param1], %rd1;
	.param .b32 retval0;
	call.uni (retval0), 
	vprintf, 
	(
	param0, 
	param1
	);
	ld.param.b32 	%r18, [retval0];
	} // callseq 0
	ret;

}


// ===== COMPILED SASS (sm_100) =====

	.target	sm_100

	.elftype	@"ET_EXEC"


//--------------------- .note.nv.tkinfo           --------------------------
	.section	.note.nv.tkinfo,"",@"SHT_NOTE"
	.sectionflags	@"SHF_NOTE_NV_TKINFO"
	.tkinfo
        /*0018*/ 	.word	0x00000002
        /*0030*/ 	.string	""
        /*0030*/ 	.string	"ptxas"
        /*0030*/ 	.string	"Cuda compilation tools, release 13.0, V13.0.88"
        /*0030*/ 	.string	"Build cuda_13.0.r13.0/compiler.36424714_0"
        /*0030*/ 	.string	"-arch sm_100 -m 64 "



//--------------------- .note.nv.cuinfo           --------------------------
	.section	.note.nv.cuinfo,"",@"SHT_NOTE"
	.sectionflags	@"SHF_NOTE_NV_CUINFO"
        /*0018*/ 	.short	0x0002
        /*001a*/ 	.short	0x0064
        /*001c*/ 	.short	0x0082
	.zero		2


//--------------------- .nv.info                  --------------------------
	.section	.nv.info,"",@"SHT_CUDA_INFO"
	.align	4


	//----- nvinfo : EIATTR_REGCOUNT
	.align		4
        /*0000*/ 	.byte	0x04, 0x2f
        /*0002*/ 	.short	(.L_2 - .L_1)
	.align		4
.L_1:
        /*0004*/ 	.word	index@(_Z15getPermutationsiiPiS_)
        /*0008*/ 	.word	0x00000020


	//----- nvinfo : EIATTR_FRAME_SIZE
	.align		4
.L_2:
        /*000c*/ 	.byte	0x04, 0x11
        /*000e*/ 	.short	(.L_4 - .L_3)
	.align		4
.L_3:
        /*0010*/ 	.word	index@(_Z15getPermutationsiiPiS_)
        /*0014*/ 	.word	0x00000000


	//----- nvinfo : EIATTR_REGCOUNT
	.align		4
.L_4:
        /*0018*/ 	.byte	0x04, 0x2f
        /*001a*/ 	.short	(.L_6 - .L_5)
	.align		4
.L_5:
        /*001c*/ 	.word	index@(_Z10print_dimsv)
        /*0020*/ 	.word	0x00000018


	//----- nvinfo : EIATTR_FRAME_SIZE
	.align		4
.L_6:
        /*0024*/ 	.byte	0x04, 0x11
        /*0026*/ 	.short	(.L_8 - .L_7)
	.align		4
.L_7:
        /*0028*/ 	.word	index@(_Z10print_dimsv)
        /*002c*/ 	.word	0x00000038


	//----- nvinfo : EIATTR_MIN_STACK_SIZE
	.align		4
.L_8:
        /*0030*/ 	.byte	0x04, 0x12
        /*0032*/ 	.short	(.L_10 - .L_9)
	.align		4
.L_9:
        /*0034*/ 	.word	index@(_Z10print_dimsv)
        /*0038*/ 	.word	0x00000038


	//----- nvinfo : EIATTR_MIN_STACK_SIZE
	.align		4
.L_10:
        /*003c*/ 	.byte	0x04, 0x12
        /*003e*/ 	.short	(.L_12 - .L_11)
	.align		4
.L_11:
        /*0040*/ 	.word	index@(_Z15getPermutationsiiPiS_)
        /*0044*/ 	.word	0x00000000
.L_12:


//--------------------- .nv.compat                --------------------------
	.section	.nv.compat,"",@"SHT_CUDA_COMPAT_INFO"
	.align	4
        /*0000*/ 	.byte	0x02, 0x09, 0x00, 0x00, 0x02, 0x02, 0x01, 0x00, 0x02, 0x05, 0x05, 0x00, 0x03, 0x07, 0x01, 0x01
        /*0010*/ 	.byte	0x02, 0x03, 0x00, 0x00, 0x02, 0x06, 0x01, 0x00, 0x04, 0x0b, 0x08, 0x00, 0x09, 0x00, 0x00, 0x00
        /*0020*/ 	.byte	0x00, 0x00, 0x00, 0x00


//--------------------- .nv.info._Z10print_dimsv  --------------------------
	.section	.nv.info._Z10print_dimsv,"",@"SHT_CUDA_INFO"
	.sectionflags	@""
	.align	4


	//----- nvinfo : EIATTR_CUDA_API_VERSION
	.align		4
        /*0000*/ 	.byte	0x04, 0x37
        /*0002*/ 	.short	(.L_14 - .L_13)
.L_13:
        /*0004*/ 	.word	0x00000082


	//----- nvinfo : EIATTR_SPARSE_MMA_MASK
	.align		4
.L_14:
        /*0008*/ 	.byte	0x03, 0x50
        /*000a*/ 	.short	0x0000


	//----- nvinfo : EIATTR_MAXREG_COUNT
	.align		4
        /*000c*/ 	.byte	0x03, 0x1b
        /*000e*/ 	.short	0x00ff


	//----- nvinfo : EIATTR_EXTERNS
	.align		4
        /*0010*/ 	.byte	0x04, 0x0f
        /*0012*/ 	.short	(.L_16 - .L_15)


	//   ....[0]....
	.align		4
.L_15:
        /*0014*/ 	.word	index@(vprintf)


	//----- nvinfo : EIATTR_MERCURY_ISA_VERSION
	.align		4
.L_16:
        /*0018*/ 	.byte	0x03, 0x5f
        /*001a*/ 	.short	0x0101


	//----- nvinfo : EIATTR_VRC_CTA_INIT_COUNT
	.align		4
        /*001c*/ 	.byte	0x02, 0x4a
	.zero		1
	.zero		1


	//----- nvinfo : EIATTR_SYSCALL_OFFSETS
	.align		4
        /*0020*/ 	.byte	0x04, 0x46
        /*0022*/ 	.short	(.L_18 - .L_17)


	//   ....[0]....
.L_17:
        /*0024*/ 	.word	0x00000240


	//----- nvinfo : EIATTR_EXIT_INSTR_OFFSETS
	.align		4
.L_18:
        /*0028*/ 	.byte	0x04, 0x1c
        /*002a*/ 	.short	(.L_20 - .L_19)


	//   ....[0]....
.L_19:
        /*002c*/ 	.word	0x00000250


	//----- nvinfo : EIATTR_SW_WAR
	.align		4
.L_20:
        /*0030*/ 	.byte	0x04, 0x36
        /*0032*/ 	.short	(.L_22 - .L_21)
.L_21:
        /*0034*/ 	.word	0x00000008
.L_22:


//--------------------- .nv.info._Z15getPermutationsiiPiS_ --------------------------
	.section	.nv.info._Z15getPermutationsiiPiS_,"",@"SHT_CUDA_INFO"
	.sectionflags	@""
	.align	4


	//----- nvinfo : EIATTR_CUDA_API_VERSION
	.align		4
        /*0000*/ 	.byte	0x04, 0x37
        /*0002*/ 	.short	(.L_24 - .L_23)
.L_23:
        /*0004*/ 	.word	0x00000082


	//----- nvinfo : EIATTR_KPARAM_INFO
	.align		4
.L_24:
        /*0008*/ 	.byte	0x04, 0x17
        /*000a*/ 	.short	(.L_26 - .L_25)
.L_25:
        /*000c*/ 	.word	0x00000000
        /*0010*/ 	.short	0x0003
        /*0012*/ 	.short	0x0010
        /*0014*/ 	.byte	0x00, 0xf5, 0x21, 0x00


	//----- nvinfo : EIATTR_KPARAM_INFO
	.align		4
.L_26:
        /*0018*/ 	.byte	0x04, 0x17
        /*001a*/ 	.short	(.L_28 - .L_27)
.L_27:
        /*001c*/ 	.word	0x00000000
        /*0020*/ 	.short	0x0002
        /*0022*/ 	.short	0x0008
        /*0024*/ 	.byte	0x00, 0xf5, 0x21, 0x00


	//----- nvinfo : EIATTR_KPARAM_INFO
	.align		4
.L_28:
        /*0028*/ 	.byte	0x04, 0x17
        /*002a*/ 	.short	(.L_30 - .L_29)
.L_29:
        /*002c*/ 	.word	0x00000000
        /*0030*/ 	.short	0x0001
        /*0032*/ 	.short	0x0004
        /*0034*/ 	.byte	0x00, 0xf0, 0x11, 0x00


	//----- nvinfo : EIATTR_KPARAM_INFO
	.align		4
.L_30:
        /*0038*/ 	.byte	0x04, 0x17
        /*003a*/ 	.short	(.L_32 - .L_31)
.L_31:
        /*003c*/ 	.word	0x00000000
        /*0040*/ 	.short	0x0000
        /*0042*/ 	.short	0x0000
        /*0044*/ 	.byte	0x00, 0xf0, 0x11, 0x00


	//----- nvinfo : EIATTR_SPARSE_MMA_MASK
	.align		4
.L_32:
        /*0048*/ 	.byte	0x03, 0x50
        /*004a*/ 	.short	0x0000


	//----- nvinfo : EIATTR_MAXREG_COUNT
	.align		4
        /*004c*/ 	.byte	0x03, 0x1b
        /*004e*/ 	.short	0x00ff


	//----- nvinfo : EIATTR_NUM_BARRIERS
	.align		4
        /*0050*/ 	.byte	0x02, 0x4c
        /*0052*/ 	.byte	0x01
	.zero		1


	//----- nvinfo : EIATTR_MERCURY_ISA_VERSION
	.align		4
        /*0054*/ 	.byte	0x03, 0x5f
        /*0056*/ 	.short	0x0101


	//----- nvinfo : EIATTR_INT_WARP_WIDE_INSTR_OFFSETS
	.align		4
        /*0058*/ 	.byte	0x04, 0x31
        /*005a*/ 	.short	(.L_34 - .L_33)


	//   ....[0]....
.L_33:
        /*005c*/ 	.word	0x00001520


	//   ....[1]....
        /*0060*/ 	.word	0x00001590


	//----- nvinfo : EIATTR_VRC_CTA_INIT_COUNT
	.align		4
.L_34:
        /*0064*/ 	.byte	0x02, 0x4a
	.zero		1
	.zero		1


	//----- nvinfo : EIATTR_EXIT_INSTR_OFFSETS
	.align		4
        /*0068*/ 	.byte	0x04, 0x1c
        /*006a*/ 	.short	(.L_36 - .L_35)


	//   ....[0]....
.L_35:
        /*006c*/ 	.word	0x00000070


	//   ....[1]....
        /*0070*/ 	.word	0x000024e0


	//----- nvinfo : EIATTR_CRS_STACK_SIZE
	.align		4
.L_36:
        /*0074*/ 	.byte	0x04, 0x1e
        /*0076*/ 	.short	(.L_38 - .L_37)
.L_37:
        /*0078*/ 	.word	0x00000000


	//----- nvinfo : EIATTR_CBANK_PARAM_SIZE
	.align		4
.L_38:
        /*007c*/ 	.byte	0x03, 0x19
        /*007e*/ 	.short	0x0018


	//----- nvinfo : EIATTR_PARAM_CBANK
	.align		4
        /*0080*/ 	.byte	0x04, 0x0a
        /*0082*/ 	.short	(.L_40 - .L_39)
	.align		4
.L_39:
        /*0084*/ 	.word	index@(.nv.constant0._Z15getPermutationsiiPiS_)
        /*0088*/ 	.short	0x0380
        /*008a*/ 	.short	0x0018


	//----- nvinfo : EIATTR_SW_WAR
	.align		4
.L_40:
        /*008c*/ 	.byte	0x04, 0x36
        /*008e*/ 	.short	(.L_42 - .L_41)
.L_41:
        /*0090*/ 	.word	0x00000008
.L_42:


//--------------------- .nv.callgraph             --------------------------
	.section	.nv.callgraph,"",@"SHT_CUDA_CALLGRAPH"
	.align	4
	.sectionentsize	8
	.align		4
        /*0000*/ 	.word	0x00000000
	.align		4
        /*0004*/ 	.word	0xffffffff
	.align		4
        /*0008*/ 	.word	index@(_Z10print_dimsv)
	.align		4
        /*000c*/ 	.word	index@(vprintf)
	.align		4
        /*0010*/ 	.word	0x00000000
	.align		4
        /*0014*/ 	.word	0xfffffffe
	.align		4
        /*0018*/ 	.word	0x00000000
	.align		4
        /*001c*/ 	.word	0xfffffffd
	.align		4
        /*0020*/ 	.word	0x00000000
	.align		4
        /*0024*/ 	.word	0xfffffffc


//--------------------- .nv.constant4             --------------------------
	.section	.nv.constant4,"a",@progbits
	.align	8
	.align		8
.nv.constant4:
        /*0000*/ 	.dword	vprintf
	.align		8
        /*0008*/ 	.dword	$str


//--------------------- .text._Z10print_dimsv     --------------------------
	.section	.text._Z10print_dimsv,"ax",@progbits
	.align	128
        .global         _Z10print_dimsv
        .type           _Z10print_dimsv,@function
        .size           _Z10print_dimsv,(.L_x_22 - _Z10print_dimsv)
        .other          _Z10print_dimsv,@"STO_CUDA_ENTRY STV_DEFAULT"
_Z10print_dimsv:
.text._Z10print_dimsv:
[----:B------:R-:W0:Y:S01]  /*0000*/  LDC R1, c[0x0][0x37c] ;  /* 0x0000df00ff017b82 */ /* 0x000e220000000800 */
[----:B------:R-:W1:Y:S01]  /*0010*/  S2R R5, SR_CTAID.Y ;  /* 0x0000000000057919 */ /* 0x000e620000002600 */
[----:B------:R-:W2:Y:S06]  /*0020*/  LDCU UR5, c[0x0][0x2fc] ;  /* 0x00005f80ff0577ac */ /* 0x000eac0008000800 */
[----:B------:R-:W3:Y:S01]  /*0030*/  LDC R10, c[0x0][0x370] ;  /* 0x0000dc00ff0a7b82 */ /* 0x000ee20000000800 */
[----:B0-----:R-:W-:Y:S01]  /*0040*/  IADD3 R1, PT, PT, R1, -0x38, RZ ;  /* 0xffffffc801017810 */ /* 0x001fe20007ffe0ff */
[----:B------:R-:W1:Y:S01]  /*0050*/  S2R R12, SR_CTAID.Z ;  /* 0x00000000000c7919 */ /* 0x000e620000002700 */
[----:B------:R-:W0:Y:S01]  /*0060*/  LDCU UR4, c[0x0][0x2f8] ;  /* 0x00005f00ff0477ac */ /* 0x000e220008000800 */
[----:B------:R-:W4:Y:S01]  /*0070*/  S2R R4, SR_CTAID.X ;  /* 0x0000000000047919 */ /* 0x000f220000002500 */
[----:B------:R-:W5:Y:S03]  /*0080*/  LDCU.64 UR6, c[0x4][0x8] ;  /* 0x01000100ff0677ac */ /* 0x000f660008000a00 */
[----:B------:R-:W3:Y:S01]  /*0090*/  LDC R11, c[0x0][0x374] ;  /* 0x0000dd00ff0b7b82 */ /* 0x000ee20000000800 */
[----:B------:R-:W2:Y:S01]  /*00a0*/  S2R R7, SR_TID.Z ;  /* 0x0000000000077919 */ /* 0x000ea20000002300 */
[----:B------:R-:W2:Y:S06]  /*00b0*/  S2R R6, SR_TID.Y ;  /* 0x0000000000067919 */ /* 0x000eac0000002200 */
[----:B------:R-:W0:Y:S01]  /*00c0*/  LDC R13, c[0x0][0x360] ;  /* 0x0000d800ff0d7b82 */ /* 0x000e220000000800 */
[----:B------:R-:W5:Y:S07]  /*00d0*/  S2R R3, SR_TID.X ;  /* 0x0000000000037919 */ /* 0x000f6e0000002100 */
[----:B------:R-:W5:Y:S08]  /*00e0*/  LDC R14, c[0x0][0x364] ;  /* 0x0000d900ff0e7b82 */ /* 0x000f700000000800 */
[----:B------:R-:W5:Y:S01]  /*00f0*/  LDC R15, c[0x0][0x368] ;  /* 0x0000da00ff0f7b82 */ /* 0x000f620000000800 */
[----:B---3--:R-:W-:Y:S01]  /*0100*/  STL.64 [R1+0x28], R10 ;  /* 0x0000280a01007387 */ /* 0x008fe20000100a00 */
[----:B-1----:R-:W-:-:S04]  /*0110*/  IMAD R9, R11, R12, R5 ;  /* 0x0000000c0b097224 */ /* 0x002fc800078e0205 */
[----:B----4-:R-:W-:Y:S01]  /*0120*/  IMAD R0, R9, R10, R4 ;  /* 0x0000000a09007224 */ /* 0x010fe200078e0204 */
[----:B------:R5:W-:Y:S01]  /*0130*/  STL.64 [R1+0x10], R4 ;  /* 0x0000100401007387 */ /* 0x000be20000100a00 */
[----:B------:R-:W1:Y:S03]  /*0140*/  LDC R16, c[0x0][0x378] ;  /* 0x0000de00ff107b82 */ /* 0x000e660000000800 */
[----:B0-----:R-:W-:Y:S04]  /*0150*/  STL.64 [R1+0x18], R12 ;  /* 0x0000180c01007387 */ /* 0x001fe80000100a00 */
[----:B--2---:R0:W-:Y:S01]  /*0160*/  STL.64 [R1+0x8], R6 ;  /* 0x0000080601007387 */ /* 0x0041e20000100a00 */
[----:B-----5:R-:W-:-:S02]  /*0170*/  MOV R4, UR6 ;  /* 0x0000000600047c02 */ /* 0x020fc40008000f00 */
[----:B------:R-:W-:Y:S01]  /*0180*/  MOV R5, UR7 ;  /* 0x0000000700057c02 */ /* 0x000fe20008000f00 */
[----:B------:R-:W-:Y:S01]  /*0190*/  IMAD R9, R0, R15, R7 ;  /* 0x0000000f00097224 */ /* 0x000fe200078e0207 */
[----:B------:R2:W-:Y:S03]  /*01a0*/  STL.64 [R1+0x20], R14 ;  /* 0x0000200e01007387 */ /* 0x0005e60000100a00 */
[----:B------:R-:W-:Y:S01]  /*01b0*/  IMAD R0, R9, R14, R6 ;  /* 0x0000000e09007224 */ /* 0x000fe200078e0206 */
[----:B0-----:R-:W-:-:S03]  /*01c0*/  IADD3 R6, P0, PT, R1, UR4, RZ ;  /* 0x0000000401067c10 */ /* 0x001fc6000ff1e0ff */
[----:B------:R-:W-:Y:S01]  /*01d0*/  IMAD R2, R0, R13, R3 ;  /* 0x0000000d00027224 */ /* 0x000fe200078e0203 */
[----:B------:R-:W-:Y:S01]  /*01e0*/  MOV R0, 0x0 ;  /* 0x0000000000007802 */ /* 0x000fe20000000f00 */
[----:B-1----:R2:W-:Y:S01]  /*01f0*/  STL [R1+0x30], R16 ;  /* 0x0000301001007387 */ /* 0x0025e20000100800 */
[----:B------:R-:W-:Y:S02]  /*0200*/  IADD3.X R7, PT, PT, RZ, UR5, RZ, P0, !PT ;  /* 0x00000005ff077c10 */ /* 0x000fe400087fe4ff */
[----:B------:R2:W0:Y:S01]  /*0210*/  LDC.64 R8, c[0x4][R0] ;  /* 0x0100000000087b82 */ /* 0x0004220000000a00 */
[----:B------:R2:W-:Y:S04]  /*0220*/  STL.64 [R1], R2 ;  /* 0x0000000201007387 */ /* 0x0005e80000100a00 */
[----:B------:R-:W-:-:S07]  /*0230*/  LEPC R20, `(.L_x_0) ;  /* 0x000000001014794e */ /* 0x000fce0000000000 */
[----:B0-2---:R-:W-:Y:S05]  /*0240*/  CALL.ABS.NOINC R8 ;  /* 0x0000000008007343 */ /* 0x005fea0003c00000 */
.L_x_0:
[----:B------:R-:W-:Y:S05]  /*0250*/  EXIT ;  /* 0x000000000000794d */ /* 0x000fea0003800000 */
.L_x_1:
[----:B------:R-:W-:-:S00]  /*0260*/  BRA `(.L_x_1) ;  /* 0xfffffffc00fc7947 */ /* 0x000fc0000383ffff */
[----:B------:R-:W-:-:S00]  /*0270*/  NOP ;  /* 0x0000000000007918 */ /* 0x000fc00000000000 */
        /* <DEDUP_REMOVED lines=8> */
.L_x_22:


//--------------------- .text._Z15getPermutationsiiPiS_ --------------------------
	.section	.text._Z15getPermutationsiiPiS_,"ax",@progbits
	.align	128
        .global         _Z15getPermutationsiiPiS_
        .type           _Z15getPermutationsiiPiS_,@function
        .size           _Z15getPermutationsiiPiS_,(.L_x_23 - _Z15getPermutationsiiPiS_)
        .other          _Z15getPermutationsiiPiS_,@"STO_CUDA_ENTRY STV_DEFAULT"
_Z15getPermutationsiiPiS_:
.text._Z15getPermutationsiiPiS_:
[----:B------:R-:W-:Y:S01]  /*0000*/  LDC R1, c[0x0][0x37c] ;  /* 0x0000df00ff017b82 */ /* 0x000fe20000000800 */
[----:B------:R-:W0:Y:S07]  /*0010*/  S2R R20, SR_TID.X ;  /* 0x0000000000147919 */ /* 0x000e2e0000002100 */
[----:B------:R-:W0:Y:S01]  /*0020*/  S2UR UR4, SR_CTAID.X ;  /* 0x00000000000479c3 */ /* 0x000e220000002500 */
[----:B------:R-:W1:Y:S07]  /*0030*/  LDCU UR5, c[0x0][0x384] ;  /* 0x00007080ff0577ac */ /* 0x000e6e0008000800 */
[----:B------:R-:W0:Y:S02]  /*0040*/  LDC R3, c[0x0][0x360] ;  /* 0x0000d800ff037b82 */ /* 0x000e240000000800 */
[----:B0-----:R-:W-:-:S05]  /*0050*/  IMAD R20, R3, UR4, R20 ;  /* 0x0000000403147c24 */ /* 0x001fca000f8e0214 */
[----:B-1----:R-:W-:-:S13]  /*0060*/  ISETP.GE.AND P0, PT, R20, UR5, PT ;  /* 0x0000000514007c0c */ /* 0x002fda000bf06270 */
[----:B------:R-:W-:Y:S05]  /*0070*/  @P0 EXIT ;  /* 0x000000000000094d */ /* 0x000fea0003800000 */
[----:B------:R-:W0:Y:S01]  /*0080*/  LDCU UR4, c[0x0][0x380] ;  /* 0x00007000ff0477ac */ /* 0x000e220008000800 */
[----:B------:R-:W-:Y:S01]  /*0090*/  IMAD.MOV.U32 R0, RZ, RZ, -0x1 ;  /* 0xffffffffff007424 */ /* 0x000fe200078e00ff */
[----:B------:R-:W-:Y:S01]  /*00a0*/  MOV R4, 0xffffffff ;  /* 0xffffffff00047802 */ /* 0x000fe20000000f00 */
[----:B------:R-:W-:Y:S01]  /*00b0*/  IMAD.MOV.U32 R2, RZ, RZ, -0x1 ;  /* 0xffffffffff027424 */ /* 0x000fe200078e00ff */
[----:B------:R-:W-:Y:S01]  /*00c0*/  MOV R8, 0xffffffff ;  /* 0xffffffff00087802 */ /* 0x000fe20000000f00 */
[----:B------:R-:W-:Y:S01]  /*00d0*/  IMAD.MOV.U32 R3, RZ, RZ, -0x1 ;  /* 0xffffffffff037424 */ /* 0x000fe200078e00ff */
[----:B------:R-:W-:Y:S01]  /*00e0*/  MOV R12, 0xffffffff ;  /* 0xffffffff000c7802 */ /* 0x000fe20000000f00 */
[----:B------:R-:W-:Y:S02]  /*00f0*/  IMAD.MOV.U32 R6, RZ, RZ, -0x1 ;  /* 0xffffffffff067424 */ /* 0x000fe400078e00ff */
[----:B------:R-:W-:Y:S02]  /*0100*/  IMAD.MOV.U32 R7, RZ, RZ, -0x1 ;  /* 0xffffffffff077424 */ /* 0x000fe400078e00ff */
[----:B------:R-:W-:-:S02]  /*0110*/  IMAD.MOV.U32 R9, RZ, RZ, -0x1 ;  /* 0xffffffffff097424 */ /* 0x000fc400078e00ff */
[----:B------:R-:W-:Y:S02]  /*0120*/  IMAD.MOV.U32 R10, RZ, RZ, -0x1 ;  /* 0xffffffffff0a7424 */ /* 0x000fe400078e00ff */
[----:B------:R-:W-:Y:S02]  /*0130*/  IMAD.MOV.U32 R11, RZ, RZ, -0x1 ;  /* 0xffffffffff0b7424 */ /* 0x000fe400078e00ff */
[----:B------:R-:W-:Y:S02]  /*0140*/  IMAD.MOV.U32 R13, RZ, RZ, -0x1 ;  /* 0xffffffffff0d7424 */ /* 0x000fe400078e00ff */
[----:B0-----:R-:W-:Y:S02]  /*0150*/  IMAD.U32 R5, RZ, RZ, UR4 ;  /* 0x00000004ff057e24 */ /* 0x001fe4000f8e00ff */
[----:B------:R-:W-:-:S03]  /*0160*/  IMAD.MOV.U32 R18, RZ, RZ, 0x20 ;  /* 0x00000020ff127424 */ /* 0x000fc600078e00ff */
[----:B------:R-:W-:-:S13]  /*0170*/  ISETP.GT.AND P0, PT, R5, RZ, PT ;  /* 0x000000ff0500720c */ /* 0x000fda0003f04270 */
[----:B------:R-:W-:Y:S05]  /*0180*/  @!P0 BRA `(.L_x_2) ;  /* 0x0000000c00508947 */ /* 0x000fea0003800000 */
[C---:B------:R-:W-:Y:S01]  /*0190*/  VIADD R14, R5.reuse, 0xffffffff ;  /* 0xffffffff050e7836 */ /* 0x040fe20000000000 */
[----:B------:R-:W-:Y:S01]  /*01a0*/  LOP3.LUT R23, R5, 0x3, RZ, 0xc0, !PT ;  /* 0x0000000305177812 */ /* 0x000fe200078ec0ff */
[----:B------:R-:W-:-:S03]  /*01b0*/  HFMA2 R16, -RZ, RZ, 0, 0 ;  /* 0x00000000ff107431 */ /* 0x000fc600000001ff */
[----:B------:R-:W-:Y:S02]  /*01c0*/  ISETP.GE.U32.AND P1, PT, R14, 0x3, PT ;  /* 0x000000030e00780c */ /* 0x000fe40003f26070 */
[----:B------:R-:W-:-:S11]  /*01d0*/  ISETP.NE.AND P0, PT, R23, RZ, PT ;  /* 0x000000ff1700720c */ /* 0x000fd60003f05270 */
[----:B------:R-:W-:Y:S05]  /*01e0*/  @!P1 BRA `(.L_x_3) ;  /* 0x0000000400a49947 */ /* 0x000fea0003800000 */
[----:B------:R-:W-:Y:S01]  /*01f0*/  IABS R17, R5 ;  /* 0x0000000500117213 */ /* 0x000fe20000000000 */
[----:B------:R-:W0:Y:S01]  /*0200*/  LDCU UR4, c[0x0][0x380] ;  /* 0x00007000ff0477ac */ /* 0x000e220008000800 */
[----:B------:R-:W-:Y:S02]  /*0210*/  LOP3.LUT R16, R5, 0x7ffffffc, RZ, 0xc0, !PT ;  /* 0x7ffffffc05107812 */ /* 0x000fe400078ec0ff */
[----:B------:R-:W1:Y:S08]  /*0220*/  I2F.RP R21, R17 ;  /* 0x0000001100157306 */ /* 0x000e700000209400 */
[----:B-1----:R-:W1:Y:S02]  /*0230*/  MUFU.RCP R21, R21 ;  /* 0x0000001500157308 */ /* 0x002e640000001000 */
[----:B-1----:R-:W-:-:S02]  /*0240*/  VIADD R15, R21, 0xffffffe ;  /* 0x0ffffffe150f7836 */ /* 0x002fc40000000000 */
[----:B------:R-:W-:-:S04]  /*0250*/  IMAD.MOV R21, RZ, RZ, -R16 ;  /* 0x000000ffff157224 */ /* 0x000fc800078e0a10 */
[----:B------:R-:W1:Y:S02]  /*0260*/  F2I.FTZ.U32.TRUNC.NTZ R15, R15 ;  /* 0x0000000f000f7305 */ /* 0x000e64000021f000 */
[----:B-1----:R-:W-:-:S04]  /*0270*/  IMAD.MOV R14, RZ, RZ, -R15 ;  /* 0x000000ffff0e7224 */ /* 0x002fc800078e0a0f */
[----:B------:R-:W-:Y:S02]  /*0280*/  IMAD R19, R14, R17, RZ ;  /* 0x000000110e137224 */ /* 0x000fe400078e02ff */
[----:B------:R-:W-:-:S04]  /*0290*/  IMAD.MOV.U32 R14, RZ, RZ, RZ ;  /* 0x000000ffff0e7224 */ /* 0x000fc800078e00ff */
[----:B------:R-:W-:Y:S01]  /*02a0*/  IMAD.HI.U32 R14, R15, R19, R14 ;  /* 0x000000130f0e7227 */ /* 0x000fe200078e000e */
[----:B0-----:R-:W-:-:S07]  /*02b0*/  MOV R19, RZ ;  /* 0x000000ff00137202 */ /* 0x001fce0000000f00 */
.L_x_4:
[----:B------:R-:W-:Y:S01]  /*02c0*/  IMAD.U32 R5, RZ, RZ, UR4 ;  /* 0x00000004ff057e24 */ /* 0x000fe2000f8e00ff */
[----:B------:R-:W-:Y:S01]  /*02d0*/  IABS R15, R20 ;  /* 0x00000014000f7213 */ /* 0x000fe20000000000 */
[----:B------:R-:W-:-:S03]  /*02e0*/  VIADD R21, R21, 0x4 ;  /* 0x0000000415157836 */ /* 0x000fc60000000000 */
[----:B------:R-:W-:Y:S01]  /*02f0*/  IABS R22, R5 ;  /* 0x0000000500167213 */ /* 0x000fe20000000000 */
[----:B------:R-:W-:-:S03]  /*0300*/  IMAD.HI.U32 R24, R14, R15, RZ ;  /* 0x0000000f0e187227 */ /* 0x000fc600078e00ff */
[----:B------:R-:W0:Y:S01]  /*0310*/  I2F.RP R25, R22 ;  /* 0x0000001600197306 */ /* 0x000e220000209400 */
[----:B------:R-:W-:-:S04]  /*0320*/  IMAD.MOV R14, RZ, RZ, -R24 ;  /* 0x000000ffff0e7224 */ /* 0x000fc800078e0a18 */
[----:B------:R-:W-:-:S05]  /*0330*/  IMAD R14, R22, R14, R15 ;  /* 0x0000000e160e7224 */ /* 0x000fca00078e020f */
[----:B------:R-:W-:Y:S01]  /*0340*/  ISETP.GT.U32.AND P2, PT, R17, R14, PT ;  /* 0x0000000e1100720c */ /* 0x000fe20003f44070 */
[----:B0-----:R-:W0:-:S12]  /*0350*/  MUFU.RCP R25, R25 ;  /* 0x0000001900197308 */ /* 0x001e180000001000 */
[----:B------:R-:W-:Y:S02]  /*0360*/  @!P2 IMAD.IADD R14, R14, 0x1, -R22 ;  /* 0x000000010e0ea824 */ /* 0x000fe400078e0a16 */
[----:B------:R-:W-:-:S03]  /*0370*/  @!P2 VIADD R24, R24, 0x1 ;  /* 0x000000011818a836 */ /* 0x000fc60000000000 */
[----:B------:R-:W-:Y:S02]  /*0380*/  ISETP.GE.U32.AND P1, PT, R14, R17, PT ;  /* 0x000000110e00720c */ /* 0x000fe40003f26070 */
[----:B------:R-:W-:Y:S02]  /*0390*/  LOP3.LUT R14, R20, R5, RZ, 0x3c, !PT ;  /* 0x00000005140e7212 */ /* 0x000fe400078e3cff */
[----:B0-----:R-:W-:Y:S02]  /*03a0*/  IADD3 R15, PT, PT, R25, 0xffffffe, RZ ;  /* 0x0ffffffe190f7810 */ /* 0x001fe40007ffe0ff */
[----:B------:R-:W-:Y:S01]  /*03b0*/  ISETP.GE.AND P3, PT, R14, RZ, PT ;  /* 0x000000ff0e00720c */ /* 0x000fe20003f66270 */
[----:B------:R-:W-:-:S03]  /*03c0*/  IMAD.MOV.U32 R14, RZ, RZ, RZ ;  /* 0x000000ffff0e7224 */ /* 0x000fc600078e00ff */
[----:B------:R-:W0:Y:S03]  /*03d0*/  F2I.FTZ.U32.TRUNC.NTZ R15, R15 ;  /* 0x0000000f000f7305 */ /* 0x000e26000021f000 */
[----:B------:R-:W-:Y:S02]  /*03e0*/  @P1 IADD3 R24, PT, PT, R24, 0x1, RZ ;  /* 0x0000000118181810 */ /* 0x000fe40007ffe0ff */
[----:B------:R-:W-:-:S04]  /*03f0*/  ISETP.NE.AND P1, PT, R5, RZ, PT ;  /* 0x000000ff0500720c */ /* 0x000fc80003f25270 */
[----:B------:R-:W-:Y:S02]  /*0400*/  @!P3 IMAD.MOV R24, RZ, RZ, -R24 ;  /* 0x000000ffff18b224 */ /* 0x000fe400078e0a18 */
[----:B0-----:R-:W-:-:S04]  /*0410*/  IMAD.MOV R17, RZ, RZ, -R15 ;  /* 0x000000ffff117224 */ /* 0x001fc800078e0a0f */
[----:B------:R-:W-:-:S04]  /*0420*/  IMAD R17, R17, R22, RZ ;  /* 0x0000001611117224 */ /* 0x000fc800078e02ff */
[----:B------:R-:W-:Y:S01]  /*0430*/  IMAD.HI.U32 R14, R15, R17, R14 ;  /* 0x000000110f0e7227 */ /* 0x000fe200078e000e */
[----:B------:R-:W-:-:S04]  /*0440*/  LOP3.LUT R15, RZ, R5, RZ, 0x33, !PT ;  /* 0x00000005ff0f7212 */ /* 0x000fc800078e33ff */
[----:B------:R-:W-:-:S04]  /*0450*/  SEL R24, R15, R24, !P1 ;  /* 0x000000180f187207 */ /* 0x000fc80004800000 */
[----:B------:R-:W-:-:S05]  /*0460*/  IABS R17, R24 ;  /* 0x0000001800117213 */ /* 0x000fca0000000000 */
[----:B------:R-:W-:-:S04]  /*0470*/  IMAD.HI.U32 R25, R14, R17, RZ ;  /* 0x000000110e197227 */ /* 0x000fc800078e00ff */
[----:B------:R-:W-:-:S04]  /*0480*/  IMAD.MOV R26, RZ, RZ, -R25 ;  /* 0x000000ffff1a7224 */ /* 0x000fc800078e0a19 */
[----:B------:R-:W-:Y:S01]  /*0490*/  IMAD R26, R22, R26, R17 ;  /* 0x0000001a161a7224 */ /* 0x000fe200078e0211 */
[----:B------:R-:W-:-:S04]  /*04a0*/  MOV R17, R22 ;  /* 0x0000001600117202 */ /* 0x000fc80000000f00 */
[----:B------:R-:W-:-:S13]  /*04b0*/  ISETP.GT.U32.AND P3, PT, R17, R26, PT ;  /* 0x0000001a1100720c */ /* 0x000fda0003f64070 */
[----:B------:R-:W-:Y:S02]  /*04c0*/  @!P3 IMAD.IADD R26, R26, 0x1, -R22 ;  /* 0x000000011a1ab824 */ /* 0x000fe400078e0a16 */
[----:B------:R-:W-:-:S03]  /*04d0*/  @!P3 VIADD R25, R25, 0x1 ;  /* 0x000000011919b836 */ /* 0x000fc60000000000 */
[----:B------:R-:W-:Y:S02]  /*04e0*/  ISETP.GE.U32.AND P2, PT, R26, R17, PT ;  /* 0x000000111a00720c */ /* 0x000fe40003f46070 */
[----:B------:R-:W-:-:S04]  /*04f0*/  LOP3.LUT R26, R24, R5, RZ, 0x3c, !PT ;  /* 0x00000005181a7212 */ /* 0x000fc800078e3cff */
[----:B------:R-:W-:-:S07]  /*0500*/  ISETP.GE.AND P4, PT, R26, RZ, PT ;  /* 0x000000ff1a00720c */ /* 0x000fce0003f86270 */
[----:B------:R-:W-:-:S06]  /*0510*/  @P2 VIADD R25, R25, 0x1 ;  /* 0x0000000119192836 */ /* 0x000fcc0000000000 */
[----:B------:R-:W-:-:S04]  /*0520*/  @!P4 IADD3 R25, PT, PT, -R25, RZ, RZ ;  /* 0x000000ff1919c210 */ /* 0x000fc80007ffe1ff */
[----:B------:R-:W-:-:S04]  /*0530*/  SEL R26, R15, R25, !P1 ;  /* 0x000000190f1a7207 */ /* 0x000fc80004800000 */
[----:B------:R-:W-:-:S05]  /*0540*/  IABS R27, R26 ;  /* 0x0000001a001b7213 */ /* 0x000fca0000000000 */
[----:B------:R-:W-:-:S04]  /*0550*/  IMAD.HI.U32 R25, R14, R27, RZ ;  /* 0x0000001b0e197227 */ /* 0x000fc800078e00ff */
[----:B------:R-:W-:-:S04]  /*0560*/  IMAD.MOV R28, RZ, RZ, -R25 ;  /* 0x000000ffff1c7224 */ /* 0x000fc800078e0a19 */
[----:B------:R-:W-:Y:S01]  /*0570*/  IMAD R28, R22, R28, R27 ;  /* 0x0000001c161c7224 */ /* 0x000fe200078e021b */
[----:B------:R-:W-:-:S04]  /*0580*/  LOP3.LUT R27, R26, R5, RZ, 0x3c, !PT ;  /* 0x000000051a1b7212 */ /* 0x000fc800078e3cff */
[----:B------:R-:W-:Y:S02]  /*0590*/  ISETP.GT.U32.AND P3, PT, R17, R28, PT ;  /* 0x0000001c1100720c */ /* 0x000fe40003f64070 */
[----:B------:R-:W-:-:S11]  /*05a0*/  ISETP.GE.AND P4, PT, R27, RZ, PT ;  /* 0x000000ff1b00720c */ /* 0x000fd60003f86270 */
[----:B------:R-:W-:Y:S02]  /*05b0*/  @!P3 IMAD.IADD R28, R28, 0x1, -R22 ;  /* 0x000000011c1cb824 */ /* 0x000fe400078e0a16 */
[----:B------:R-:W-:-:S03]  /*05c0*/  @!P3 VIADD R25, R25, 0x1 ;  /* 0x000000011919b836 */ /* 0x000fc60000000000 */
[----:B------:R-:W-:-:S13]  /*05d0*/  ISETP.GE.U32.AND P2, PT, R28, R17, PT ;  /* 0x000000111c00720c */ /* 0x000fda0003f46070 */
[----:B------:R-:W-:-:S05]  /*05e0*/  @P2 IADD3 R25, PT, PT, R25, 0x1, RZ ;  /* 0x0000000119192810 */ /* 0x000fca0007ffe0ff */
[----:B------:R-:W-:-:S05]  /*05f0*/  @!P4 IMAD.MOV R25, RZ, RZ, -R25 ;  /* 0x000000ffff19c224 */ /* 0x000fca00078e0a19 */
[----:B------:R-:W-:-:S04]  /*0600*/  SEL R28, R15, R25, !P1 ;  /* 0x000000190f1c7207 */ /* 0x000fc80004800000 */
[----:B------:R-:W-:-:S05]  /*0610*/  IABS R27, R28 ;  /* 0x0000001c001b7213 */ /* 0x000fca0000000000 */
[----:B------:R-:W-:-:S04]  /*0620*/  IMAD.HI.U32 R25, R14, R27, RZ ;  /* 0x0000001b0e197227 */ /* 0x000fc800078e00ff */
[----:B------:R-:W-:-:S04]  /*0630*/  IMAD.MOV R29, RZ, RZ, -R25 ;  /* 0x000000ffff1d7224 */ /* 0x000fc800078e0a19 */
[----:B------:R-:W-:-:S05]  /*0640*/  IMAD R27, R22, R29, R27 ;  /* 0x0000001d161b7224 */ /* 0x000fca00078e021b */
[----:B------:R-:W-:-:S13]  /*0650*/  ISETP.GT.U32.AND P3, PT, R17, R27, PT ;  /* 0x0000001b1100720c */ /* 0x000fda0003f64070 */
[----:B------:R-:W-:Y:S01]  /*0660*/  @!P3 IMAD.IADD R27, R27, 0x1, -R22 ;  /* 0x000000011b1bb824 */ /* 0x000fe200078e0a16 */
[----:B------:R-:W-:Y:S01]  /*0670*/  IADD3 R22, PT, PT, -R24, RZ, RZ ;  /* 0x000000ff18167210 */ /* 0x000fe20007ffe1ff */
[----:B------:R-:W-:Y:S01]  /*0680*/  @!P3 VIADD R25, R25, 0x1 ;  /* 0x000000011919b836 */ /* 0x000fe20000000000 */
[----:B------:R-:W-:Y:S02]  /*0690*/  ISETP.EQ.AND P3, PT, R19, 0x10, PT ;  /* 0x000000101300780c */ /* 0x000fe40003f62270 */
[----:B------:R-:W-:Y:S01]  /*06a0*/  ISETP.GE.U32.AND P2, PT, R27, R17, PT ;  /* 0x000000111b00720c */ /* 0x000fe20003f46070 */
[----:B------:R-:W-:Y:S01]  /*06b0*/  IMAD R22, R5, R22, R20 ;  /* 0x0000001605167224 */ /* 0x000fe200078e0214 */
[----:B------:R-:W-:-:S04]  /*06c0*/  LOP3.LUT R20, R28, R5, RZ, 0x3c, !PT ;  /* 0x000000051c147212 */ /* 0x000fc800078e3cff */
[----:B------:R-:W-:-:S05]  /*06d0*/  ISETP.GE.AND P4, PT, R20, RZ, PT ;  /* 0x000000ff1400720c */ /* 0x000fca0003f86270 */
[----:B------:R-:W-:Y:S02]  /*06e0*/  @P3 IMAD.MOV.U32 R6, RZ, RZ, R22 ;  /* 0x000000ffff063224 */ /* 0x000fe400078e0016 */
[----:B------:R-:W-:Y:S01]  /*06f0*/  @P2 VIADD R25, R25, 0x1 ;  /* 0x0000000119192836 */ /* 0x000fe20000000000 */
[----:B------:R-:W-:-:S05]  /*0700*/  ISETP.EQ.AND P2, PT, R19, RZ, PT ;  /* 0x000000ff1300720c */ /* 0x000fca0003f42270 */
[----:B------:R-:W-:Y:S01]  /*0710*/  @!P4 IMAD.MOV R25, RZ, RZ, -R25 ;  /* 0x000000ffff19c224 */ /* 0x000fe200078e0a19 */
[C---:B------:R-:W-:Y:S02]  /*0720*/  ISETP.EQ.AND P4, PT, R19.reuse, 0x20, PT ;  /* 0x000000201300780c */ /* 0x040fe40003f82270 */
[----:B------:R-:W-:Y:S02]  /*0730*/  IADD3 R19, PT, PT, R19, 0x10, RZ ;  /* 0x0000001013137810 */ /* 0x000fe40007ffe0ff */
[----:B------:R-:W-:Y:S02]  /*0740*/  SEL R20, R15, R25, !P1 ;  /* 0x000000190f147207 */ /* 0x000fe40004800000 */
[----:B------:R-:W-:Y:S01]  /*0750*/  IADD3 R15, PT, PT, -R26, RZ, RZ ;  /* 0x000000ff1a0f7210 */ /* 0x000fe20007ffe1ff */
[----:B------:R-:W-:Y:S01]  /*0760*/  @P2 IMAD.MOV.U32 R0, RZ, RZ, R22 ;  /* 0x000000ffff002224 */ /* 0x000fe200078e0016 */
[----:B------:R-:W-:-:S03]  /*0770*/  ISETP.NE.AND P1, PT, R21, RZ, PT ;  /* 0x000000ff1500720c */ /* 0x000fc60003f25270 */
[C---:B------:R-:W-:Y:S02]  /*0780*/  IMAD R24, R5.reuse, R15, R24 ;  /* 0x0000000f05187224 */ /* 0x040fe400078e0218 */
[----:B------:R-:W-:Y:S01]  /*0790*/  IMAD.MOV R15, RZ, RZ, -R28 ;  /* 0x000000ffff0f7224 */ /* 0x000fe200078e0a1c */
[----:B------:R-:W-:Y:S01]  /*07a0*/  @P4 MOV R10, R22 ;  /* 0x00000016000a4202 */ /* 0x000fe20000000f00 */
[----:B------:R-:W-:Y:S01]  /*07b0*/  @P2 IMAD.MOV.U32 R2, RZ, RZ, R24 ;  /* 0x000000ffff022224 */ /* 0x000fe200078e0018 */
[----:B------:R-:W-:Y:S01]  /*07c0*/  @P3 MOV R7, R24 ;  /* 0x0000001800073202 */ /* 0x000fe20000000f00 */
[C---:B------:R-:W-:Y:S02]  /*07d0*/  IMAD R26, R5.reuse, R15, R26 ;  /* 0x0000000f051a7224 */ /* 0x040fe400078e021a */
[----:B------:R-:W-:Y:S02]  /*07e0*/  IMAD.MOV R15, RZ, RZ, -R20 ;  /* 0x000000ffff0f7224 */ /* 0x000fe400078e0a14 */
[----:B------:R-:W-:Y:S01]  /*07f0*/  @P4 IMAD.MOV.U32 R11, RZ, RZ, R24 ;  /* 0x000000ffff0b4224 */ /* 0x000fe200078e0018 */
[----:B------:R-:W-:Y:S01]  /*0800*/  @P4 MOV R12, R26 ;  /* 0x0000001a000c4202 */ /* 0x000fe20000000f00 */
[----:B------:R-:W-:-:S02]  /*0810*/  IMAD R28, R5, R15, R28 ;  /* 0x0000000f051c7224 */ /* 0x000fc400078e021c */
[--C-:B------:R-:W-:Y:S02]  /*0820*/  @P2 IMAD.MOV.U32 R3, RZ, RZ, R26.reuse ;  /* 0x000000ffff032224 */ /* 0x100fe400078e001a */
[----:B------:R-:W-:Y:S02]  /*0830*/  @P3 IMAD.MOV.U32 R8, RZ, RZ, R26 ;  /* 0x000000ffff083224 */ /* 0x000fe400078e001a */
[--C-:B------:R-:W-:Y:S02]  /*0840*/  @P2 IMAD.MOV.U32 R4, RZ, RZ, R28.reuse ;  /* 0x000000ffff042224 */ /* 0x100fe400078e001c */
[--C-:B------:R-:W-:Y:S02]  /*0850*/  @P3 IMAD.MOV.U32 R9, RZ, RZ, R28.reuse ;  /* 0x000000ffff093224 */ /* 0x100fe400078e001c */
[----:B------:R-:W-:Y:S01]  /*0860*/  @P4 IMAD.MOV.U32 R13, RZ, RZ, R28 ;  /* 0x000000ffff0d4224 */ /* 0x000fe200078e001c */
[----:B------:R-:W-:Y:S06]  /*0870*/  @P1 BRA `(.L_x_4) ;  /* 0xfffffff800901947 */ /* 0x000fec000383ffff */
.L_x_3:
[----:B------:R-:W-:Y:S05]  /*0880*/  @!P0 BRA `(.L_x_2) ;  /* 0x0000000400908947 */ /* 0x000fea0003800000 */
[----:B------:R-:W-:Y:S02]  /*0890*/  ISETP.NE.AND P1, PT, R23, 0x1, PT ;  /* 0x000000011700780c */ /* 0x000fe40003f25270 */
[----:B------:R-:W-:-:S04]  /*08a0*/  LOP3.LUT R14, R5, 0x1, RZ, 0xc0, !PT ;  /* 0x00000001050e7812 */ /* 0x000fc800078ec0ff */
[----:B------:R-:W-:-:S07]  /*08b0*/  ISETP.NE.U32.AND P0, PT, R14, 0x1, PT ;  /* 0x000000010e00780c */ /* 0x000fce0003f05070 */
[----:B------:R-:W-:Y:S06]  /*08c0*/  @!P1 BRA `(.L_x_5) ;  /* 0x0000000000f49947 */ /* 0x000fec0003800000 */
[----:B------:R-:W-:Y:S02]  /*08d0*/  IABS R17, R5 ;  /* 0x0000000500117213 */ /* 0x000fe40000000000 */
[----:B------:R-:W-:Y:S02]  /*08e0*/  IABS R22, R20 ;  /* 0x0000001400167213 */ /* 0x000fe40000000000 */
[----:B------:R-:W0:Y:S08]  /*08f0*/  I2F.RP R19, R17 ;  /* 0x0000001100137306 */ /* 0x000e300000209400 */
[----:B0-----:R-:W0:Y:S02]  /*0900*/  MUFU.RCP R19, R19 ;  /* 0x0000001300137308 */ /* 0x001e240000001000 */
[----:B0-----:R-:W-:-:S06]  /*0910*/  VIADD R21, R19, 0xffffffe ;  /* 0x0ffffffe13157836 */ /* 0x001fcc0000000000 */
[----:B------:R-:W0:Y:S02]  /*0920*/  F2I.FTZ.U32.TRUNC.NTZ R15, R21 ;  /* 0x00000015000f7305 */ /* 0x000e24000021f000 */
[----:B0-----:R-:W-:-:S04]  /*0930*/  IMAD.MOV R14, RZ, RZ, -R15 ;  /* 0x000000ffff0e7224 */ /* 0x001fc800078e0a0f */
[----:B------:R-:W-:Y:S02]  /*0940*/  IMAD R23, R14, R17, RZ ;  /* 0x000000110e177224 */ /* 0x000fe400078e02ff */
[----:B------:R-:W-:-:S04]  /*0950*/  IMAD.MOV.U32 R14, RZ, RZ, RZ ;  /* 0x000000ffff0e7224 */ /* 0x000fc800078e00ff */
[----:B------:R-:W-:-:S06]  /*0960*/  IMAD.HI.U32 R23, R15, R23, R14 ;  /* 0x000000170f177227 */ /* 0x000fcc00078e000e */
[----:B------:R-:W-:-:S05]  /*0970*/  IMAD.HI.U32 R14, R23, R22, RZ ;  /* 0x00000016170e7227 */ /* 0x000fca00078e00ff */
[----:B------:R-:W-:-:S05]  /*0980*/  IADD3 R15, PT, PT, -R14, RZ, RZ ;  /* 0x000000ff0e0f7210 */ /* 0x000fca0007ffe1ff */
[----:B------:R-:W-:Y:S01]  /*0990*/  IMAD R22, R17, R15, R22 ;  /* 0x0000000f11167224 */ /* 0x000fe200078e0216 */
[----:B------:R-:W-:-:S04]  /*09a0*/  LOP3.LUT R15, R20, R5, RZ, 0x3c, !PT ;  /* 0x00000005140f7212 */ /* 0x000fc800078e3cff */
[----:B------:R-:W-:Y:S02]  /*09b0*/  ISETP.GT.U32.AND P2, PT, R17, R22, PT ;  /* 0x000000161100720c */ /* 0x000fe40003f44070 */
[----:B------:R-:W-:Y:S02]  /*09c0*/  ISETP.GE.AND P3, PT, R15, RZ, PT ;  /* 0x000000ff0f00720c */ /* 0x000fe40003f66270 */
[----:B------:R-:W-:-:S09]  /*09d0*/  LOP3.LUT R15, RZ, R5, RZ, 0x33, !PT ;  /* 0x00000005ff0f7212 */ /* 0x000fd200078e33ff */
[----:B------:R-:W-:Y:S02]  /*09e0*/  @!P2 IMAD.IADD R22, R22, 0x1, -R17 ;  /* 0x000000011616a824 */ /* 0x000fe400078e0a11 */
[----:B------:R-:W-:-:S03]  /*09f0*/  @!P2 VIADD R14, R14, 0x1 ;  /* 0x000000010e0ea836 */ /* 0x000fc60000000000 */
[----:B------:R-:W-:-:S13]  /*0a00*/  ISETP.GE.U32.AND P1, PT, R22, R17, PT ;  /* 0x000000111600720c */ /* 0x000fda0003f26070 */
[----:B------:R-:W-:Y:S01]  /*0a10*/  @P1 VIADD R14, R14, 0x1 ;  /* 0x000000010e0e1836 */ /* 0x000fe20000000000 */
[----:B------:R-:W-:-:S04]  /*0a20*/  ISETP.NE.AND P1, PT, R5, RZ, PT ;  /* 0x000000ff0500720c */ /* 0x000fc80003f25270 */
[----:B------:R-:W-:-:S04]  /*0a30*/  @!P3 IADD3 R14, PT, PT, -R14, RZ, RZ ;  /* 0x000000ff0e0eb210 */ /* 0x000fc80007ffe1ff */
[----:B------:R-:W-:-:S04]  /*0a40*/  SEL R14, R15, R14, !P1 ;  /* 0x0000000e0f0e7207 */ /* 0x000fc80004800000 */
[----:B------:R-:W-:-:S05]  /*0a50*/  IABS R22, R14 ;  /* 0x0000000e00167213 */ /* 0x000fca0000000000 */
[----:B------:R-:W-:-:S04]  /*0a60*/  IMAD.HI.U32 R19, R23, R22, RZ ;  /* 0x0000001617137227 */ /* 0x000fc800078e00ff */
[----:B------:R-:W-:-:S04]  /*0a70*/  IMAD.MOV R21, RZ, RZ, -R19 ;  /* 0x000000ffff157224 */ /* 0x000fc800078e0a13 */
[C---:B------:R-:W-:Y:S02]  /*0a80*/  IMAD R22, R17.reuse, R21, R22 ;  /* 0x0000001511167224 */ /* 0x040fe400078e0216 */
[C---:B------:R-:W-:Y:S02]  /*0a90*/  IMAD.SHL.U32 R21, R16.reuse, 0x4, RZ ;  /* 0x0000000410157824 */ /* 0x040fe400078e00ff */
[----:B------:R-:W-:Y:S01]  /*0aa0*/  VIADD R16, R16, 0x2 ;  /* 0x0000000210107836 */ /* 0x000fe20000000000 */
[----:B------:R-:W-:Y:S02]  /*0ab0*/  ISETP.GT.U32.AND P3, PT, R17, R22, PT ;  /* 0x000000161100720c */ /* 0x000fe40003f64070 */
[C---:B------:R-:W-:Y:S02]  /*0ac0*/  ISETP.EQ.AND P5, PT, R21.reuse, 0x20, PT ;  /* 0x000000201500780c */ /* 0x040fe40003fa2270 */
[----:B------:R-:W-:-:S09]  /*0ad0*/  ISETP.EQ.AND P6, PT, R21, 0x28, PT ;  /* 0x000000281500780c */ /* 0x000fd20003fc2270 */
[----:B------:R-:W-:Y:S02]  /*0ae0*/  @!P3 IMAD.IADD R22, R22, 0x1, -R17 ;  /* 0x000000011616b824 */ /* 0x000fe400078e0a11 */
[----:B------:R-:W-:Y:S01]  /*0af0*/  @!P3 VIADD R19, R19, 0x1 ;  /* 0x000000011313b836 */ /* 0x000fe20000000000 */
[----:B------:R-:W-:Y:S02]  /*0b00*/  ISETP.EQ.AND P3, PT, R21, RZ, PT ;  /* 0x000000ff1500720c */ /* 0x000fe40003f62270 */
[----:B------:R-:W-:Y:S02]  /*0b10*/  ISETP.GE.U32.AND P2, PT, R22, R17, PT ;  /* 0x000000111600720c */ /* 0x000fe40003f46070 */
[----:B------:R-:W-:-:S04]  /*0b20*/  LOP3.LUT R17, R14, R5, RZ, 0x3c, !PT ;  /* 0x000000050e117212 */ /* 0x000fc800078e3cff */
[----:B------:R-:W-:Y:S01]  /*0b30*/  ISETP.GE.AND P4, PT, R17, RZ, PT ;  /* 0x000000ff1100720c */ /* 0x000fe20003f86270 */
[----:B------:R-:W-:-:S04]  /*0b40*/  IMAD.MOV R17, RZ, RZ, -R14 ;  /* 0x000000ffff117224 */ /* 0x000fc800078e0a0e */
[----:B------:R-:W-:Y:S02]  /*0b50*/  IMAD R17, R5, R17, R20 ;  /* 0x0000001105117224 */ /* 0x000fe400078e0214 */
[----:B------:R-:W-:Y:S02]  /*0b60*/  @P2 IADD3 R19, PT, PT, R19, 0x1, RZ ;  /* 0x0000000113132810 */ /* 0x000fe40007ffe0ff */
[C---:B------:R-:W-:Y:S01]  /*0b70*/  ISETP.EQ.AND P2, PT, R21.reuse, 0x8, PT ;  /* 0x000000081500780c */ /* 0x040fe20003f42270 */
[--C-:B------:R-:W-:Y:S02]  /*0b80*/  @P3 IMAD.MOV.U32 R0, RZ, RZ, R17.reuse ;  /* 0x000000ffff003224 */ /* 0x100fe400078e0011 */
[----:B------:R-:W-:Y:S02]  /*0b90*/  @P5 IMAD.MOV.U32 R10, RZ, RZ, R17 ;  /* 0x000000ffff0a5224 */ /* 0x000fe400078e0011 */
[----:B------:R-:W-:Y:S01]  /*0ba0*/  @!P4 IMAD.MOV R19, RZ, RZ, -R19 ;  /* 0x000000ffff13c224 */ /* 0x000fe200078e0a13 */
[----:B------:R-:W-:Y:S01]  /*0bb0*/  ISETP.EQ.AND P4, PT, R21, 0x18, PT ;  /* 0x000000181500780c */ /* 0x000fe20003f82270 */
[----:B------:R-:W-:-:S03]  /*0bc0*/  @P6 IMAD.MOV.U32 R12, RZ, RZ, R17 ;  /* 0x000000ffff0c6224 */ /* 0x000fc600078e0011 */
[----:B------:R-:W-:Y:S02]  /*0bd0*/  SEL R20, R15, R19, !P1 ;  /* 0x000000130f147207 */ /* 0x000fe40004800000 */
[----:B------:R-:W-:Y:S01]  /*0be0*/  ISETP.EQ.AND P1, PT, R21, 0x10, PT ;  /* 0x000000101500780c */ /* 0x000fe20003f22270 */
[----:B------:R-:W-:Y:S01]  /*0bf0*/  @P2 IMAD.MOV.U32 R3, RZ, RZ, R17 ;  /* 0x000000ffff032224 */ /* 0x000fe200078e0011 */
[----:B------:R-:W-:-:S05]  /*0c00*/  IADD3 R15, PT, PT, -R20, RZ, RZ ;  /* 0x000000ff140f7210 */ /* 0x000fca0007ffe1ff */
[----:B------:R-:W-:Y:S01]  /*0c10*/  IMAD R14, R5, R15, R14 ;  /* 0x0000000f050e7224 */ /* 0x000fe200078e020e */
[----:B------:R-:W-:-:S03]  /*0c20*/  @P4 MOV R8, R17 ;  /* 0x0000001100084202 */ /* 0x000fc60000000f00 */
[--C-:B------:R-:W-:Y:S01]  /*0c30*/  @P3 IMAD.MOV.U32 R2, RZ, RZ, R14.reuse ;  /* 0x000000ffff023224 */ /* 0x100fe200078e000e */
[-C--:B------:R-:W-:Y:S01]  /*0c40*/  @P2 MOV R4, R14.reuse ;  /* 0x0000000e00042202 */ /* 0x080fe20000000f00 */
[----:B------:R-:W-:Y:S01]  /*0c50*/  @P1 IMAD.MOV.U32 R6, RZ, RZ, R17 ;  /* 0x000000ffff061224 */ /* 0x000fe200078e0011 */
[----:B------:R-:W-:Y:S01]  /*0c60*/  @P6 MOV R13, R14 ;  /* 0x0000000e000d6202 */ /* 0x000fe20000000f00 */
[--C-:B------:R-:W-:Y:S02]  /*0c70*/  @P1 IMAD.MOV.U32 R7, RZ, RZ, R14.reuse ;  /* 0x000000ffff071224 */ /* 0x100fe400078e000e */
[--C-:B------:R-:W-:Y:S02]  /*0c80*/  @P4 IMAD.MOV.U32 R9, RZ, RZ, R14.reuse ;  /* 0x000000ffff094224 */ /* 0x100fe400078e000e */
[----:B------:R-:W-:-:S07]  /*0c90*/  @P5 IMAD.MOV.U32 R11, RZ, RZ, R14 ;  /* 0x000000ffff0b5224 */ /* 0x000fce00078e000e */
.L_x_5:
[----:B------:R-:W-:Y:S05]  /*0ca0*/  @P0 BRA `(.L_x_2) ;  /* 0x0000000000880947 */ /* 0x000fea0003800000 */
[----:B------:R-:W-:Y:S01]  /*0cb0*/  IABS R17, R5 ;  /* 0x0000000500117213 */ /* 0x000fe20000000000 */
[----:B------:R-:W-:Y:S01]  /*0cc0*/  IMAD.SHL.U32 R16, R16, 0x4, RZ ;  /* 0x0000000410107824 */ /* 0x000fe200078e00ff */
[----:B------:R-:W-:Y:S02]  /*0cd0*/  IABS R22, R20 ;  /* 0x0000001400167213 */ /* 0x000fe40000000000 */
[----:B------:R-:W0:Y:S01]  /*0ce0*/  I2F.RP R19, R17 ;  /* 0x0000001100137306 */ /* 0x000e220000209400 */
[----:B------:R-:W-:Y:S02]  /*0cf0*/  ISETP.NE.AND P6, PT, R5, RZ, PT ;  /* 0x000000ff0500720c */ /* 0x000fe40003fc5270 */
[C---:B------:R-:W-:Y:S02]  /*0d00*/  ISETP.EQ.AND P5, PT, R16.reuse, RZ, PT ;  /* 0x000000ff1000720c */ /* 0x040fe40003fa2270 */
[C---:B------:R-:W-:Y:S02]  /*0d10*/  ISETP.EQ.AND P4, PT, R16.reuse, 0x8, PT ;  /* 0x000000081000780c */ /* 0x040fe40003f82270 */
[----:B------:R-:W-:-:S02]  /*0d20*/  ISETP.EQ.AND P3, PT, R16, 0x10, PT ;  /* 0x000000101000780c */ /* 0x000fc40003f62270 */
[----:B------:R-:W-:Y:S01]  /*0d30*/  ISETP.EQ.AND P2, PT, R16, 0x18, PT ;  /* 0x000000181000780c */ /* 0x000fe20003f42270 */
[----:B0-----:R-:W0:Y:S02]  /*0d40*/  MUFU.RCP R19, R19 ;  /* 0x0000001300137308 */ /* 0x001e240000001000 */
[----:B0-----:R-:W-:-:S06]  /*0d50*/  VIADD R15, R19, 0xffffffe ;  /* 0x0ffffffe130f7836 */ /* 0x001fcc0000000000 */
[----:B------:R-:W0:Y:S02]  /*0d60*/  F2I.FTZ.U32.TRUNC.NTZ R15, R15 ;  /* 0x0000000f000f7305 */ /* 0x000e24000021f000 */
[----:B0-----:R-:W-:-:S04]  /*0d70*/  IMAD.MOV R14, RZ, RZ, -R15 ;  /* 0x000000ffff0e7224 */ /* 0x001fc800078e0a0f */
[----:B------:R-:W-:Y:S02]  /*0d80*/  IMAD R21, R14, R17, RZ ;  /* 0x000000110e157224 */ /* 0x000fe400078e02ff */
[----:B------:R-:W-:-:S05]  /*0d90*/  HFMA2 R14, -RZ, RZ, 0, 0 ;  /* 0x00000000ff0e7431 */ /* 0x000fca00000001ff */
[----:B------:R-:W-:-:S06]  /*0da0*/  IMAD.HI.U32 R21, R15, R21, R14 ;  /* 0x000000150f157227 */ /* 0x000fcc00078e000e */
[----:B------:R-:W-:-:S04]  /*0db0*/  IMAD.HI.U32 R14, R21, R22, RZ ;  /* 0x00000016150e7227 */ /* 0x000fc800078e00ff */
[----:B------:R-:W-:-:S04]  /*0dc0*/  IMAD.MOV R14, RZ, RZ, -R14 ;  /* 0x000000ffff0e7224 */ /* 0x000fc800078e0a0e */
[----:B------:R-:W-:-:S05]  /*0dd0*/  IMAD R14, R17, R14, R22 ;  /* 0x0000000e110e7224 */ /* 0x000fca00078e0216 */
[----:B------:R-:W-:-:S13]  /*0de0*/  ISETP.GT.U32.AND P0, PT, R17, R14, PT ;  /* 0x0000000e1100720c */ /* 0x000fda0003f04070 */
[----:B------:R-:W-:Y:S01]  /*0df0*/  @!P0 IMAD.IADD R14, R14, 0x1, -R17 ;  /* 0x000000010e0e8824 */ /* 0x000fe200078e0a11 */
[----:B------:R-:W-:-:S04]  /*0e00*/  ISETP.GE.AND P0, PT, R20, RZ, PT ;  /* 0x000000ff1400720c */ /* 0x000fc80003f06270 */
[----:B------:R-:W-:-:S13]  /*0e10*/  ISETP.GT.U32.AND P1, PT, R17, R14, PT ;  /* 0x0000000e1100720c */ /* 0x000fda0003f24070 */
[----:B------:R-:W-:Y:S02]  /*0e20*/  @!P1 IADD3 R14, PT, PT, R14, -R17, RZ ;  /* 0x800000110e0e9210 */ /* 0x000fe40007ffe0ff */
[----:B------:R-:W-:-:S03]  /*0e30*/  ISETP.EQ.AND P1, PT, R16, 0x20, PT ;  /* 0x000000201000780c */ /* 0x000fc60003f22270 */
[----:B------:R-:W-:Y:S01]  /*0e40*/  @!P0 IMAD.MOV R14, RZ, RZ, -R14 ;  /* 0x000000ffff0e8224 */ /* 0x000fe200078e0a0e */
[----:B------:R-:W-:Y:S02]  /*0e50*/  ISETP.EQ.AND P0, PT, R16, 0x28, PT ;  /* 0x000000281000780c */ /* 0x000fe40003f02270 */
[----:B------:R-:W-:-:S04]  /*0e60*/  @!P6 LOP3.LUT R14, RZ, R5, RZ, 0x33, !PT ;  /* 0x00000005ff0ee212 */ /* 0x000fc800078e33ff */
[----:B------:R-:W-:Y:S01]  /*0e70*/  @P3 MOV R6, R14 ;  /* 0x0000000e00063202 */ /* 0x000fe20000000f00 */
[--C-:B------:R-:W-:Y:S02]  /*0e80*/  @P5 IMAD.MOV.U32 R0, RZ, RZ, R14.reuse ;  /* 0x000000ffff005224 */ /* 0x100fe400078e000e */
[--C-:B------:R-:W-:Y:S02]  /*0e90*/  @P4 IMAD.MOV.U32 R3, RZ, RZ, R14.reuse ;  /* 0x000000ffff034224 */ /* 0x100fe400078e000e */
[--C-:B------:R-:W-:Y:S02]  /*0ea0*/  @P2 IMAD.MOV.U32 R8, RZ, RZ, R14.reuse ;  /* 0x000000ffff082224 */ /* 0x100fe400078e000e */
[--C-:B------:R-:W-:Y:S02]  /*0eb0*/  @P1 IMAD.MOV.U32 R10, RZ, RZ, R14.reuse ;  /* 0x000000ffff0a1224 */ /* 0x100fe400078e000e */
[----:B------:R-:W-:-:S07]  /*0ec0*/  @P0 IMAD.MOV.U32 R12, RZ, RZ, R14 ;  /* 0x000000ffff0c0224 */ /* 0x000fce00078e000e */
.L_x_2:
[----:B------:R-:W-:Y:S01]  /*0ed0*/  BAR.SYNC.DEFER_BLOCKING 0x0 ;  /* 0x0000000000007b1d */ /* 0x000fe20000010000 */
[----:B------:R-:W-:-:S05]  /*0ee0*/  ISETP.GE.AND P0, PT, R5, 0x1, PT ;  /* 0x000000010500780c */ /* 0x000fca0003f06270 */
[----:B------:R-:W0:Y:S01]  /*0ef0*/  LDCU.64 UR4, c[0x0][0x358] ;  /* 0x00006b00ff0477ac */ /* 0x000e220008000a00 */
[----:B------:R-:W-:Y:S07]  /*0f00*/  BSSY.RECONVERGENT B0, `(.L_x_6) ;  /* 0x000015b000007945 */ /* 0x000fee0003800200 */
[----:B------:R-:W-:Y:S05]  /*0f10*/  @!P0 BRA `(.L_x_7) ;  /* 0x00000004007c8947 */ /* 0x000fea0003800000 */
[----:B------:R-:W-:Y:S01]  /*0f20*/  IADD3 R14, PT, PT, R5, -0x1, RZ ;  /* 0xffffffff050e7810 */ /* 0x000fe20007ffe0ff */
[----:B------:R-:W-:-:S07]  /*0f30*/  IMAD.MOV.U32 R15, RZ, RZ, RZ ;  /* 0x000000ffff0f7224 */ /* 0x000fce00078e00ff */
.L_x_12:
[----:B------:R-:W-:Y:S01]  /*0f40*/  ISETP.NE.AND P0, PT, R15, R14, PT ;  /* 0x0000000e0f00720c */ /* 0x000fe20003f05270 */
[----:B------:R-:W-:-:S12]  /*0f50*/  BSSY.RELIABLE B1, `(.L_x_8) ;  /* 0x0000056000017945 */ /* 0x000fd80003800100 */
[----:B------:R-:W-:Y:S05]  /*0f60*/  @!P0 BRA `(.L_x_9) ;  /* 0x0000000400508947 */ /* 0x000fea0003800000 */
[----:B------:R-:W-:Y:S02]  /*0f70*/  IMAD.SHL.U32 R5, R15, 0x4, RZ ;  /* 0x000000040f057824 */ /* 0x000fe400078e00ff */
[----:B------:R-:W-:-:S03]  /*0f80*/  IMAD.MOV.U32 R17, RZ, RZ, R15 ;  /* 0x000000ffff117224 */ /* 0x000fc600078e000f */
[C---:B------:R-:W-:Y:S02]  /*0f90*/  ISETP.EQ.AND P0, PT, R5.reuse, RZ, PT ;  /* 0x000000ff0500720c */ /* 0x040fe40003f02270 */
[C---:B------:R-:W-:Y:S02]  /*0fa0*/  ISETP.EQ.AND P1, PT, R5.reuse, 0x4, PT ;  /* 0x000000040500780c */ /* 0x040fe40003f22270 */
[----:B------:R-:W-:Y:S02]  /*0fb0*/  ISETP.EQ.AND P2, PT, R5, 0x8, PT ;  /* 0x000000080500780c */ /* 0x000fe40003f42270 */
[----:B------:R-:W-:Y:S02]  /*0fc0*/  P2R R21, PR, RZ, 0x1 ;  /* 0x00000001ff157803 */ /* 0x000fe40000000000 */
[----:B------:R-:W-:Y:S02]  /*0fd0*/  P2R R23, PR, RZ, 0x2 ;  /* 0x00000002ff177803 */ /* 0x000fe40000000000 */
[----:B------:R-:W-:-:S02]  /*0fe0*/  P2R R24, PR, RZ, 0x4 ;  /* 0x00000004ff187803 */ /* 0x000fc40000000000 */
[C---:B------:R-:W-:Y:S02]  /*0ff0*/  ISETP.EQ.AND P0, PT, R5.reuse, 0xc, PT ;  /* 0x0000000c0500780c */ /* 0x040fe40003f02270 */
[C---:B------:R-:W-:Y:S02]  /*1000*/  ISETP.EQ.AND P1, PT, R5.reuse, 0x10, PT ;  /* 0x000000100500780c */ /* 0x040fe40003f22270 */
[----:B------:R-:W-:Y:S02]  /*1010*/  ISETP.EQ.AND P2, PT, R5, 0x14, PT ;  /* 0x000000140500780c */ /* 0x000fe40003f42270 */
[----:B------:R-:W-:Y:S02]  /*1020*/  P2R R25, PR, RZ, 0x1 ;  /* 0x00000001ff197803 */ /* 0x000fe40000000000 */
[----:B------:R-:W-:Y:S02]  /*1030*/  P2R R26, PR, RZ, 0x2 ;  /* 0x00000002ff1a7803 */ /* 0x000fe40000000000 */
[----:B------:R-:W-:-:S02]  /*1040*/  P2R R27, PR, RZ, 0x4 ;  /* 0x00000004ff1b7803 */ /* 0x000fc40000000000 */
[C---:B------:R-:W-:Y:S02]  /*1050*/  ISETP.EQ.AND P0, PT, R5.reuse, 0x18, PT ;  /* 0x000000180500780c */ /* 0x040fe40003f02270 */
[C---:B------:R-:W-:Y:S02]  /*1060*/  ISETP.EQ.AND P1, PT, R5.reuse, 0x1c, PT ;  /* 0x0000001c0500780c */ /* 0x040fe40003f22270 */
[C---:B------:R-:W-:Y:S02]  /*1070*/  ISETP.EQ.AND P2, PT, R5.reuse, 0x20, PT ;  /* 0x000000200500780c */ /* 0x040fe40003f42270 */
[C---:B------:R-:W-:Y:S02]  /*1080*/  ISETP.EQ.AND P3, PT, R5.reuse, 0x24, PT ;  /* 0x000000240500780c */ /* 0x040fe40003f62270 */
[C---:B------:R-:W-:Y:S02]  /*1090*/  ISETP.EQ.AND P4, PT, R5.reuse, 0x28, PT ;  /* 0x000000280500780c */ /* 0x040fe40003f82270 */
[----:B------:R-:W-:-:S13]  /*10a0*/  ISETP.EQ.AND P5, PT, R5, 0x2c, PT ;  /* 0x0000002c0500780c */ /* 0x000fda0003fa2270 */
.L_x_11:
[----:B------:R-:W-:Y:S02]  /*10b0*/  SHF.L.U32 R5, R17, 0x2, RZ ;  /* 0x0000000211057819 */ /* 0x000fe400000006ff */
[----:B------:R-:W-:Y:S02]  /*10c0*/  P2R R19, PR, RZ, 0x2 ;  /* 0x00000002ff137803 */ /* 0x000fe40000000000 */
[----:B------:R-:W-:Y:S02]  /*10d0*/  ISETP.EQ.AND P6, PT, R5, -0x4, PT ;  /* 0xfffffffc0500780c */ /* 0x000fe40003fc2270 */
[----:B------:R-:W-:Y:S02]  /*10e0*/  ISETP.NE.AND P1, PT, R21, RZ, PT ;  /* 0x000000ff1500720c */ /* 0x000fe40003f25270 */
[----:B------:R-:W-:Y:S02]  /*10f0*/  P2R R29, PR, RZ, 0x4 ;  /* 0x00000004ff1d7803 */ /* 0x000fe40000000000 */
[----:B------:R-:W-:-:S02]  /*1100*/  ISETP.NE.AND P2, PT, R23, RZ, PT ;  /* 0x000000ff1700720c */ /* 0x000fc40003f45270 */
[----:B------:R-:W-:Y:S02]  /*1110*/  P2R R28, PR, RZ, 0x8 ;  /* 0x00000008ff1c7803 */ /* 0x000fe40000000000 */
[----:B------:R-:W-:Y:S02]  /*1120*/  ISETP.NE.AND P3, PT, R24, RZ, PT ;  /* 0x000000ff1800720c */ /* 0x000fe40003f65270 */
[----:B------:R-:W-:Y:S01]  /*1130*/  P2R R22, PR, RZ, 0x10 ;  /* 0x00000010ff167803 */ /* 0x000fe20000000000 */
[----:B------:R-:W-:Y:S01]  /*1140*/  @P6 IMAD.MOV.U32 R16, RZ, RZ, R0 ;  /* 0x000000ffff106224 */ /* 0x000fe200078e0000 */
[----:B------:R-:W-:Y:S02]  /*1150*/  ISETP.EQ.AND P6, PT, R5, RZ, PT ;  /* 0x000000ff0500720c */ /* 0x000fe40003fc2270 */
[----:B------:R-:W-:Y:S02]  /*1160*/  ISETP.NE.AND P4, PT, R25, RZ, PT ;  /* 0x000000ff1900720c */ /* 0x000fe40003f85270 */
[----:B------:R-:W-:-:S02]  /*1170*/  P2R R20, PR, RZ, 0x20 ;  /* 0x00000020ff147803 */ /* 0x000fc40000000000 */
[----:B------:R-:W-:Y:S02]  /*1180*/  ISETP.NE.AND P5, PT, R26, RZ, PT ;  /* 0x000000ff1a00720c */ /* 0x000fe40003fa5270 */
[----:B------:R-:W-:-:S05]  /*1190*/  IADD3 R17, PT, PT, R17, 0x1, RZ ;  /* 0x0000000111117810 */ /* 0x000fca0007ffe0ff */
[----:B------:R-:W-:Y:S01]  /*11a0*/  @P6 IMAD.MOV.U32 R16, RZ, RZ, R2 ;  /* 0x000000ffff106224 */ /* 0x000fe200078e0002 */
[----:B------:R-:W-:-:S13]  /*11b0*/  ISETP.EQ.AND P6, PT, R5, 0x4, PT ;  /* 0x000000040500780c */ /* 0x000fda0003fc2270 */
[----:B------:R-:W-:Y:S01]  /*11c0*/  @P6 IMAD.MOV.U32 R16, RZ, RZ, R3 ;  /* 0x000000ffff106224 */ /* 0x000fe200078e0003 */
[----:B------:R-:W-:-:S13]  /*11d0*/  ISETP.EQ.AND P6, PT, R5, 0x8, PT ;  /* 0x000000080500780c */ /* 0x000fda0003fc2270 */
[----:B------:R-:W-:Y:S02]  /*11e0*/  @P6 MOV R16, R4 ;  /* 0x0000000400106202 */ /* 0x000fe40000000f00 */
[----:B------:R-:W-:-:S13]  /*11f0*/  ISETP.EQ.AND P6, PT, R5, 0xc, PT ;  /* 0x0000000c0500780c */ /* 0x000fda0003fc2270 */
[----:B------:R-:W-:Y:S01]  /*1200*/  @P6 IMAD.MOV.U32 R16, RZ, RZ, R6 ;  /* 0x000000ffff106224 */ /* 0x000fe200078e0006 */
[----:B------:R-:W-:-:S13]  /*1210*/  ISETP.EQ.AND P6, PT, R5, 0x10, PT ;  /* 0x000000100500780c */ /* 0x000fda0003fc2270 */
        /* <DEDUP_REMOVED lines=11> */
[----:B------:R-:W-:Y:S01]  /*12d0*/  ISETP.EQ.AND P6, PT, R5, 0x28, PT ;  /* 0x000000280500780c */ /* 0x000fe20003fc2270 */
[----:B------:R-:W-:Y:S01]  /*12e0*/  @P1 IMAD.MOV.U32 R5, RZ, RZ, R0 ;  /* 0x000000ffff051224 */ /* 0x000fe200078e0000 */
[----:B------:R-:W-:Y:S01]  /*12f0*/  ISETP.NE.AND P1, PT, R19, RZ, PT ;  /* 0x000000ff1300720c */ /* 0x000fe20003f25270 */
[----:B------:R-:W-:Y:S01]  /*1300*/  @P2 IMAD.MOV.U32 R5, RZ, RZ, R2 ;  /* 0x000000ffff052224 */ /* 0x000fe200078e0002 */
[----:B------:R-:W-:Y:S01]  /*1310*/  ISETP.NE.AND P2, PT, R29, RZ, PT ;  /* 0x000000ff1d00720c */ /* 0x000fe20003f45270 */
[----:B------:R-:W-:Y:S01]  /*1320*/  @P3 IMAD.MOV.U32 R5, RZ, RZ, R3 ;  /* 0x000000ffff053224 */ /* 0x000fe200078e0003 */
[----:B------:R-:W-:Y:S02]  /*1330*/  ISETP.NE.AND P3, PT, R28, RZ, PT ;  /* 0x000000ff1c00720c */ /* 0x000fe40003f65270 */
[----:B------:R-:W-:Y:S01]  /*1340*/  @P4 MOV R5, R4 ;  /* 0x0000000400054202 */ /* 0x000fe20000000f00 */
[----:B------:R-:W-:Y:S01]  /*1350*/  @P5 IMAD.MOV.U32 R5, RZ, RZ, R6 ;  /* 0x000000ffff055224 */ /* 0x000fe200078e0006 */
[----:B------:R-:W-:Y:S01]  /*1360*/  ISETP.NE.AND P4, PT, R22, RZ, PT ;  /* 0x000000ff1600720c */ /* 0x000fe20003f85270 */
[----:B------:R-:W-:Y:S01]  /*1370*/  IMAD.IADD R22, R17, 0x1, -R15 ;  /* 0x0000000111167824 */ /* 0x000fe200078e0a0f */
[----:B------:R-:W-:-:S02]  /*1380*/  ISETP.NE.AND P5, PT, R20, RZ, PT ;  /* 0x000000ff1400720c */ /* 0x000fc40003fa5270 */
[----:B------:R-:W-:Y:S02]  /*1390*/  @P6 MOV R16, R13 ;  /* 0x0000000d00106202 */ /* 0x000fe40000000f00 */
[----:B------:R-:W-:Y:S02]  /*13a0*/  ISETP.NE.AND P6, PT, R27, RZ, PT ;  /* 0x000000ff1b00720c */ /* 0x000fe40003fc5270 */
[----:B------:R-:W-:-:S11]  /*13b0*/  IADD3 R20, PT, PT, -R17, R15, RZ ;  /* 0x0000000f11147210 */ /* 0x000fd60007ffe1ff */
[----:B------:R-:W-:Y:S02]  /*13c0*/  @P6 IMAD.MOV.U32 R5, RZ, RZ, R7 ;  /* 0x000000ffff056224 */ /* 0x000fe400078e0007 */
[----:B------:R-:W-:Y:S01]  /*13d0*/  @P0 IMAD.MOV.U32 R5, RZ, RZ, R8 ;  /* 0x000000ffff050224 */ /* 0x000fe200078e0008 */
[----:B------:R-:W-:Y:S01]  /*13e0*/  @P1 MOV R5, R9 ;  /* 0x0000000900051202 */ /* 0x000fe20000000f00 */
[----:B------:R-:W-:Y:S02]  /*13f0*/  @P2 IMAD.MOV.U32 R5, RZ, RZ, R10 ;  /* 0x000000ffff052224 */ /* 0x000fe400078e000a */
[----:B------:R-:W-:Y:S02]  /*1400*/  @P3 IMAD.MOV.U32 R5, RZ, RZ, R11 ;  /* 0x000000ffff053224 */ /* 0x000fe400078e000b */
[----:B------:R-:W-:Y:S02]  /*1410*/  @P4 IMAD.MOV.U32 R5, RZ, RZ, R12 ;  /* 0x000000ffff054224 */ /* 0x000fe400078e000c */
[----:B------:R-:W-:-:S04]  /*1420*/  @P5 IMAD.MOV.U32 R5, RZ, RZ, R13 ;  /* 0x000000ffff055224 */ /* 0x000fc800078e000d */
[----:B------:R-:W-:-:S05]  /*1430*/  IMAD.IADD R19, R5, 0x1, -R16 ;  /* 0x0000000105137824 */ /* 0x000fca00078e0a10 */
[----:B------:R-:W-:-:S04]  /*1440*/  ISETP.NE.AND P6, PT, R19, R22, PT ;  /* 0x000000161300720c */ /* 0x000fc80003fc5270 */
[----:B------:R-:W-:-:S04]  /*1450*/  ISETP.EQ.OR P6, PT, R19, R20, !P6 ;  /* 0x000000141300720c */ /* 0x000fc800077c2670 */
[----:B------:R-:W-:-:S13]  /*1460*/  ISETP.EQ.OR P6, PT, R5, R16, P6 ;  /* 0x000000100500720c */ /* 0x000fda00037c2670 */
[----:B------:R-:W-:Y:S05]  /*1470*/  @P6 BREAK.RELIABLE B1 ;  /* 0x0000000000016942 */ /* 0x000fea0003800100 */
[----:B------:R-:W-:Y:S05]  /*1480*/  @P6 BRA `(.L_x_10) ;  /* 0x0000001000086947 */ /* 0x000fea0003800000 */
[----:B------:R-:W-:-:S13]  /*1490*/  ISETP.NE.AND P6, PT, R17, R14, PT ;  /* 0x0000000e1100720c */ /* 0x000fda0003fc5270 */
[----:B------:R-:W-:Y:S05]  /*14a0*/  @P6 BRA `(.L_x_11) ;  /* 0xfffffffc00006947 */ /* 0x000fea000383ffff */
.L_x_9:
[----:B0-----:R-:W-:Y:S05]  /*14b0*/  BSYNC.RELIABLE B1 ;  /* 0x0000000000017941 */ /* 0x001fea0003800100 */
.L_x_8:
[----:B------:R-:W0:Y:S01]  /*14c0*/  LDCU UR6, c[0x0][0x380] ;  /* 0x00007000ff0677ac */ /* 0x000e220008000800 */
[----:B------:R-:W-:Y:S02]  /*14d0*/  VIADD R15, R15, 0x1 ;  /* 0x000000010f0f7836 */ /* 0x000fe40000000000 */
[----:B0-----:R-:W-:-:S05]  /*14e0*/  IMAD.U32 R5, RZ, RZ, UR6 ;  /* 0x00000006ff057e24 */ /* 0x001fca000f8e00ff */
[----:B------:R-:W-:-:S13]  /*14f0*/  ISETP.NE.AND P0, PT, R15, R5, PT ;  /* 0x000000050f00720c */ /* 0x000fda0003f05270 */
[----:B------:R-:W-:Y:S05]  /*1500*/  @P0 BRA `(.L_x_12) ;  /* 0xfffffff8008c0947 */ /* 0x000fea000383ffff */
.L_x_7:
[----:B------:R-:W1:Y:S01]  /*1510*/  S2R R19, SR_LANEID ;  /* 0x0000000000137919 */ /* 0x000e620000000000 */
[----:B------:R-:W-:Y:S01]  /*1520*/  VOTEU.ANY UR6, UPT, PT ;  /* 0x0000000000067886 */ /* 0x000fe200038e0100 */
[----:B------:R-:W0:Y:S01]  /*1530*/  LDC.64 R14, c[0x0][0x390] ;  /* 0x0000e400ff0e7b82 */ /* 0x000e220000000a00 */
[----:B------:R-:W1:Y:S08]  /*1540*/  FLO.U32 R16, UR6 ;  /* 0x0000000600107d00 */ /* 0x000e7000080e0000 */
[----:B------:R-:W0:Y:S01]  /*1550*/  POPC R17, UR6 ;  /* 0x0000000600117d09 */ /* 0x000e220008000000 */
[----:B-1----:R-:W-:-:S13]  /*1560*/  ISETP.EQ.U32.AND P0, PT, R16, R19, PT ;  /* 0x000000131000720c */ /* 0x002fda0003f02070 */
[----:B0-----:R-:W2:Y:S01]  /*1570*/  @P0 ATOMG.E.ADD.STRONG.GPU PT, R15, desc[UR4][R14.64], R17 ;  /* 0x800000110e0f09a8 */ /* 0x001ea200081ef104 */
[----:B------:R-:W-:-:S03]  /*1580*/  ISETP.GE.AND P0, PT, R5, 0x1, PT ;  /* 0x000000010500780c */ /* 0x000fc60003f06270 */
[----:B--2---:R1:W2:Y:S10]  /*1590*/  SHFL.IDX PT, R16, R15, R16, 0x1f ;  /* 0x00001f100f107589 */ /* 0x0042b400000e0000 */
[----:B------:R-:W-:Y:S05]  /*15a0*/  @!P0 BRA.U `(.L_x_10) ;  /* 0x0000000d00c08947 */ /* 0x000fea0003800000 */
[----:B------:R-:W1:Y:S02]  /*15b0*/  S2R R14, SR_LTMASK ;  /* 0x00000000000e7919 */ /* 0x000e640000003900 */
[----:B-1----:R-:W-:-:S06]  /*15c0*/  LOP3.LUT R15, R14, UR6, RZ, 0xc0, !PT ;  /* 0x000000060e0f7c12 */ /* 0x002fcc000f8ec0ff */
[----:B------:R-:W2:Y:S02]  /*15d0*/  POPC R15, R15 ;  /* 0x0000000f000f7309 */ /* 0x000ea40000000000 */
[----:B--2---:R-:W-:Y:S01]  /*15e0*/  IMAD.IADD R14, R16, 0x1, R15 ;  /* 0x00000001100e7824 */ /* 0x004fe200078e020f */
[----:B------:R-:W-:Y:S06]  /*15f0*/  @!P0 BRA `(.L_x_10) ;  /* 0x0000000c00ac8947 */ /* 0x000fec0003800000 */
[C---:B------:R-:W-:Y:S01]  /*1600*/  IADD3 R15, PT, PT, R5.reuse, -0x1, RZ ;  /* 0xffffffff050f7810 */ /* 0x040fe20007ffe0ff */
[----:B------:R-:W-:Y:S01]  /*1610*/  BSSY.RECONVERGENT B1, `(.L_x_13) ;  /* 0x0000068000017945 */ /* 0x000fe20003800200 */
[----:B------:R-:W-:Y:S01]  /*1620*/  IMAD R19, R14, R5, RZ ;  /* 0x000000050e137224 */ /* 0x000fe200078e02ff */
[----:B------:R-:W-:Y:S01]  /*1630*/  LOP3.LUT R26, R5, 0xf, RZ, 0xc0, !PT ;  /* 0x0000000f051a7812 */ /* 0x000fe200078ec0ff */
[----:B------:R-:W-:Y:S01]  /*1640*/  IMAD.MOV.U32 R20, RZ, RZ, RZ ;  /* 0x000000ffff147224 */ /* 0x000fe200078e00ff */
[----:B------:R-:W-:-:S13]  /*1650*/  ISETP.GE.U32.AND P0, PT, R15, 0xf, PT ;  /* 0x0000000f0f00780c */ /* 0x000fda0003f06070 */
[----:B------:R-:W-:Y:S05]  /*1660*/  @!P0 BRA `(.L_x_14) ;  /* 0x0000000400888947 */ /* 0x000fea0003800000 */
[----:B------:R-:W0:Y:S01]  /*1670*/  LDC.64 R14, c[0x0][0x388] ;  /* 0x0000e200ff0e7b82 */ /* 0x000e220000000a00 */
[----:B------:R-:W-:Y:S01]  /*1680*/  LOP3.LUT R20, R5, 0x7ffffff0, RZ, 0xc0, !PT ;  /* 0x7ffffff005147812 */ /* 0x000fe200078ec0ff */
[----:B------:R-:W-:-:S04]  /*1690*/  IMAD.MOV.U32 R21, RZ, RZ, R19 ;  /* 0x000000ffff157224 */ /* 0x000fc800078e0013 */
[----:B------:R-:W-:Y:S01]  /*16a0*/  IMAD.MOV R22, RZ, RZ, -R20 ;  /* 0x000000ffff167224 */ /* 0x000fe200078e0a14 */
[----:B0-----:R-:W-:-:S04]  /*16b0*/  IADD3 R14, P0, PT, R14, 0x20, RZ ;  /* 0x000000200e0e7810 */ /* 0x001fc80007f1e0ff */
[----:B------:R-:W-:-:S09]  /*16c0*/  IADD3.X R15, PT, PT, RZ, R15, RZ, P0, !PT ;  /* 0x0000000fff0f7210 */ /* 0x000fd200007fe4ff */
.L_x_15:
[C---:B------:R-:W-:Y:S01]  /*16d0*/  ISETP.EQ.AND P0, PT, R18.reuse, 0x20, PT ;  /* 0x000000201200780c */ /* 0x040fe20003f02270 */
[C---:B0-----:R-:W-:Y:S01]  /*16e0*/  IMAD.WIDE R16, R21.reuse, 0x4, R14 ;  /* 0x0000000415107825 */ /* 0x041fe200078e020e */
[C---:B------:R-:W-:Y:S02]  /*16f0*/  ISETP.EQ.AND P1, PT, R18.reuse, 0x30, PT ;  /* 0x000000301200780c */ /* 0x040fe40003f22270 */
[----:B------:R-:W-:Y:S01]  /*1700*/  ISETP.EQ.AND P2, PT, R18, 0x40, PT ;  /* 0x000000401200780c */ /* 0x000fe20003f42270 */
[----:B------:R-:W-:Y:S01]  /*1710*/  VIADD R22, R22, 0x10 ;  /* 0x0000001016167836 */ /* 0x000fe20000000000 */
[C---:B------:R-:W-:Y:S02]  /*1720*/  ISETP.EQ.AND P3, PT, R18.reuse, 0x10, PT ;  /* 0x000000101200780c */ /* 0x040fe40003f62270 */
[----:B------:R-:W-:Y:S02]  /*1730*/  ISETP.EQ.AND P4, PT, R18, -0x10, PT ;  /* 0xfffffff01200780c */ /* 0x000fe40003f82270 */
[----:B------:R-:W-:-:S03]  /*1740*/  IADD3 R21, PT, PT, R21, 0x10, RZ ;  /* 0x0000001015157810 */ /* 0x000fc60007ffe0ff */
[----:B------:R-:W-:Y:S02]  /*1750*/  @P0 IMAD.MOV.U32 R23, RZ, RZ, R0 ;  /* 0x000000ffff170224 */ /* 0x000fe400078e0000 */
[----:B------:R-:W-:Y:S02]  /*1760*/  @P1 IMAD.MOV.U32 R23, RZ, RZ, R6 ;  /* 0x000000ffff171224 */ /* 0x000fe400078e0006 */
[----:B------:R-:W-:Y:S02]  /*1770*/  @P2 IMAD.MOV.U32 R23, RZ, RZ, R10 ;  /* 0x000000ffff172224 */ /* 0x000fe400078e000a */
[----:B------:R-:W-:Y:S02]  /*1780*/  @P0 IMAD.MOV.U32 R24, RZ, RZ, R3 ;  /* 0x000000ffff180224 */ /* 0x000fe400078e0003 */
[----:B------:R-:W-:Y:S01]  /*1790*/  @P0 IMAD.MOV.U32 R25, RZ, RZ, R4 ;  /* 0x000000ffff190224 */ /* 0x000fe200078e0004 */
[----:B------:R-:W-:Y:S01]  /*17a0*/  IADD3 R27, PT, PT, R23, 0x1, RZ ;  /* 0x00000001171b7810 */ /* 0x000fe20007ffe0ff */
[----:B------:R-:W-:Y:S01]  /*17b0*/  @P0 IMAD.MOV.U32 R23, RZ, RZ, R2 ;  /* 0x000000ffff170224 */ /* 0x000fe200078e0002 */
[----:B------:R-:W-:Y:S01]  /*17c0*/  @P1 MOV R23, R7 ;  /* 0x0000000700171202 */ /* 0x000fe20000000f00 */
[----:B------:R-:W-:Y:S01]  /*17d0*/  @P1 IMAD.MOV.U32 R24, RZ, RZ, R8 ;  /* 0x000000ffff181224 */ /* 0x000fe200078e0008 */
[----:B------:R-:W-:Y:S01]  /*17e0*/  @P2 MOV R24, R12 ;  /* 0x0000000c00182202 */ /* 0x000fe20000000f00 */
[----:B------:R-:W-:Y:S01]  /*17f0*/  @P1 IMAD.MOV.U32 R25, RZ, RZ, R9 ;  /* 0x000000ffff191224 */ /* 0x000fe200078e0009 */
[----:B------:R0:W-:Y:S01]  /*1800*/  STG.E desc[UR4][R16.64+-0x20], R27 ;  /* 0xffffe01b10007986 */ /* 0x0001e2000c101904 */
[----:B------:R-:W-:-:S02]  /*1810*/  @P2 IMAD.MOV.U32 R23, RZ, RZ, R11 ;  /* 0x000000ffff172224 */ /* 0x000fc400078e000b */
[----:B------:R-:W-:Y:S01]  /*1820*/  @P2 IMAD.MOV.U32 R25, RZ, RZ, R13 ;  /* 0x000000ffff192224 */ /* 0x000fe200078e000d */
[----:B------:R-:W-:Y:S01]  /*1830*/  ISETP.EQ.AND P2, PT, R18, RZ, PT ;  /* 0x000000ff1200720c */ /* 0x000fe20003f42270 */
[----:B------:R-:W-:Y:S02]  /*1840*/  @P3 IMAD.MOV.U32 R28, RZ, RZ, R2 ;  /* 0x000000ffff1c3224 */ /* 0x000fe400078e0002 */
[----:B------:R-:W-:Y:S01]  /*1850*/  @P0 IMAD.MOV.U32 R28, RZ, RZ, R7 ;  /* 0x000000ffff1c0224 */ /* 0x000fe200078e0007 */
[----:B------:R-:W-:Y:S01]  /*1860*/  @P1 MOV R28, R11 ;  /* 0x0000000b001c1202 */ /* 0x000fe20000000f00 */
[----:B------:R-:W-:Y:S01]  /*1870*/  @P3 IMAD.MOV.U32 R29, RZ, RZ, R3 ;  /* 0x000000ffff1d3224 */ /* 0x000fe200078e0003 */
[----:B------:R-:W-:Y:S01]  /*1880*/  IADD3 R25, PT, PT, R25, 0x1, RZ ;  /* 0x0000000119197810 */ /* 0x000fe20007ffe0ff */
[----:B------:R-:W-:Y:S02]  /*1890*/  @P0 IMAD.MOV.U32 R29, RZ, RZ, R8 ;  /* 0x000000ffff1d0224 */ /* 0x000fe400078e0008 */
[----:B0-----:R-:W-:-:S02]  /*18a0*/  VIADD R27, R24, 0x1 ;  /* 0x00000001181b7836 */ /* 0x001fc40000000000 */
[----:B------:R-:W-:Y:S01]  /*18b0*/  @P3 IMAD.MOV.U32 R24, RZ, RZ, R0 ;  /* 0x000000ffff183224 */ /* 0x000fe200078e0000 */
[----:B------:R-:W-:Y:S01]  /*18c0*/  @P0 MOV R24, R6 ;  /* 0x0000000600180202 */ /* 0x000fe20000000f00 */
[----:B------:R-:W-:Y:S01]  /*18d0*/  @P1 IMAD.MOV.U32 R29, RZ, RZ, R12 ;  /* 0x000000ffff1d1224 */ /* 0x000fe200078e000c */
[----:B------:R0:W-:Y:S01]  /*18e0*/  STG.E desc[UR4][R16.64+-0x18], R27 ;  /* 0xffffe81b10007986 */ /* 0x0001e2000c101904 */
[----:B------:R-:W-:Y:S02]  /*18f0*/  @P1 IMAD.MOV.U32 R24, RZ, RZ, R10 ;  /* 0x000000ffff181224 */ /* 0x000fe400078e000a */
[----:B------:R-:W-:Y:S01]  /*1900*/  VIADD R23, R23, 0x1 ;  /* 0x0000000117177836 */ /* 0x000fe20000000000 */
[----:B------:R1:W-:Y:S01]  /*1910*/  STG.E desc[UR4][R16.64+-0x14], R25 ;  /* 0xffffec1910007986 */ /* 0x0003e2000c101904 */
[----:B------:R-:W-:Y:S01]  /*1920*/  IADD3 R29, PT, PT, R29, 0x1, RZ ;  /* 0x000000011d1d7810 */ /* 0x000fe20007ffe0ff */
[----:B------:R-:W-:Y:S02]  /*1930*/  VIADD R18, R18, 0x40 ;  /* 0x0000004012127836 */ /* 0x000fe40000000000 */
[----:B------:R2:W-:Y:S01]  /*1940*/  STG.E desc[UR4][R16.64+-0x1c], R23 ;  /* 0xffffe41710007986 */ /* 0x0005e2000c101904 */
[----:B0-----:R-:W-:-:S03]  /*1950*/  VIADD R27, R28, 0x1 ;  /* 0x000000011c1b7836 */ /* 0x001fc60000000000 */
[----:B------:R0:W-:Y:S01]  /*1960*/  STG.E desc[UR4][R16.64+-0x8], R29 ;  /* 0xfffff81d10007986 */ /* 0x0001e2000c101904 */
[----:B------:R-:W-:Y:S02]  /*1970*/  @P2 IMAD.MOV.U32 R28, RZ, RZ, R2 ;  /* 0x000000ffff1c2224 */ /* 0x000fe400078e0002 */
[----:B-1----:R-:W-:Y:S01]  /*1980*/  VIADD R25, R24, 0x1 ;  /* 0x0000000118197836 */ /* 0x002fe20000000000 */
[----:B------:R1:W-:Y:S01]  /*1990*/  STG.E desc[UR4][R16.64+-0xc], R27 ;  /* 0xfffff41b10007986 */ /* 0x0003e2000c101904 */
[----:B------:R-:W-:Y:S02]  /*19a0*/  @P3 IMAD.MOV.U32 R28, RZ, RZ, R7 ;  /* 0x000000ffff1c3224 */ /* 0x000fe400078e0007 */
[----:B------:R-:W-:Y:S01]  /*19b0*/  @P2 IMAD.MOV.U32 R24, RZ, RZ, R0 ;  /* 0x000000ffff182224 */ /* 0x000fe200078e0000 */
[----:B------:R3:W-:Y:S01]  /*19c0*/  STG.E desc[UR4][R16.64+-0x10], R25 ;  /* 0xfffff01910007986 */ /* 0x0007e2000c101904 */
[----:B------:R-:W-:Y:S02]  /*19d0*/  @P0 IMAD.MOV.U32 R28, RZ, RZ, R11 ;  /* 0x000000ffff1c0224 */ /* 0x000fe400078e000b */
[----:B------:R-:W-:Y:S01]  /*19e0*/  @P3 IMAD.MOV.U32 R24, RZ, RZ, R6 ;  /* 0x000000ffff183224 */ /* 0x000fe200078e0006 */
[----:B------:R-:W-:Y:S01]  /*19f0*/  @P0 MOV R24, R10 ;  /* 0x0000000a00180202 */ /* 0x000fe20000000f00 */
[----:B--2---:R-:W-:Y:S01]  /*1a00*/  @P3 IMAD.MOV.U32 R23, RZ, RZ, R4 ;  /* 0x000000ffff173224 */ /* 0x004fe200078e0004 */
[----:B------:R-:W-:Y:S01]  /*1a10*/  @P0 MOV R23, R9 ;  /* 0x0000000900170202 */ /* 0x000fe20000000f00 */
[----:B------:R-:W-:Y:S01]  /*1a20*/  @P1 IMAD.MOV.U32 R23, RZ, RZ, R13 ;  /* 0x000000ffff171224 */ /* 0x000fe200078e000d */
[----:B0-----:R-:W-:Y:S01]  /*1a30*/  IADD3 R29, PT, PT, R28, 0x1, RZ ;  /* 0x000000011c1d7810 */ /* 0x001fe20007ffe0ff */
[----:B------:R-:W-:-:S02]  /*1a40*/  @P4 IMAD.MOV.U32 R28, RZ, RZ, R0 ;  /* 0x000000ffff1c4224 */ /* 0x000fc400078e0000 */
[----:B-1----:R-:W-:Y:S02]  /*1a50*/  VIADD R27, R24, 0x1 ;  /* 0x00000001181b7836 */ /* 0x002fe40000000000 */
[----:B---3--:R-:W-:Y:S01]  /*1a60*/  @P2 IMAD.MOV.U32 R25, RZ, RZ, R4 ;  /* 0x000000ffff192224 */ /* 0x008fe200078e0004 */
[----:B------:R0:W-:Y:S01]  /*1a70*/  STG.E desc[UR4][R16.64+0x4], R29 ;  /* 0x0000041d10007986 */ /* 0x0001e2000c101904 */
[----:B------:R-:W-:Y:S02]  /*1a80*/  @P2 IMAD.MOV.U32 R28, RZ, RZ, R6 ;  /* 0x000000ffff1c2224 */ /* 0x000fe400078e0006 */
[----:B------:R-:W-:Y:S01]  /*1a90*/  VIADD R23, R23, 0x1 ;  /* 0x0000000117177836 */ /* 0x000fe20000000000 */
[----:B------:R1:W-:Y:S01]  /*1aa0*/  STG.E desc[UR4][R16.64], R27 ;  /* 0x0000001b10007986 */ /* 0x0003e2000c101904 */
[----:B------:R-:W-:Y:S01]  /*1ab0*/  @P2 IMAD.MOV.U32 R24, RZ, RZ, R3 ;  /* 0x000000ffff182224 */ /* 0x000fe200078e0003 */
[----:B------:R-:W-:Y:S01]  /*1ac0*/  @P3 MOV R24, R8 ;  /* 0x0000000800183202 */ /* 0x000fe20000000f00 */
[----:B------:R-:W-:Y:S01]  /*1ad0*/  @P3 IMAD.MOV.U32 R25, RZ, RZ, R9 ;  /* 0x000000ffff193224 */ /* 0x000fe200078e0009 */
[----:B------:R-:W-:Y:S01]  /*1ae0*/  @P0 MOV R25, R13 ;  /* 0x0000000d00190202 */ /* 0x000fe20000000f00 */
[----:B------:R-:W-:Y:S01]  /*1af0*/  @P3 IMAD.MOV.U32 R28, RZ, RZ, R10 ;  /* 0x000000ffff1c3224 */ /* 0x000fe200078e000a */
[----:B------:R2:W-:Y:S01]  /*1b00*/  STG.E desc[UR4][R16.64+-0x4], R23 ;  /* 0xfffffc1710007986 */ /* 0x0005e2000c101904 */
[----:B------:R-:W-:Y:S01]  /*1b10*/  @P0 IMAD.MOV.U32 R24, RZ, RZ, R12 ;  /* 0x000000ffff180224 */ /* 0x000fe200078e000c */
[----:B------:R-:W-:Y:S01]  /*1b20*/  ISETP.NE.AND P0, PT, R22, RZ, PT ;  /* 0x000000ff1600720c */ /* 0x000fe20003f05270 */
[----:B------:R-:W-:Y:S01]  /*1b30*/  VIADD R25, R25, 0x1 ;  /* 0x0000000119197836 */ /* 0x000fe20000000000 */
[----:B0-----:R-:W-:Y:S01]  /*1b40*/  IADD3 R29, PT, PT, R28, 0x1, RZ ;  /* 0x000000011c1d7810 */ /* 0x001fe20007ffe0ff */
[----:B------:R-:W-:-:S02]  /*1b50*/  @P4 IMAD.MOV.U32 R28, RZ, RZ, R4 ;  /* 0x000000ffff1c4224 */ /* 0x000fc400078e0004 */
[----:B-1----:R-:W-:Y:S01]  /*1b60*/  @P4 IMAD.MOV.U32 R27, RZ, RZ, R3 ;  /* 0x000000ffff1b4224 */ /* 0x002fe200078e0003 */
[----:B------:R0:W-:Y:S01]  /*1b70*/  STG.E desc[UR4][R16.64+0xc], R25 ;  /* 0x00000c1910007986 */ /* 0x0001e2000c101904 */
[----:B------:R-:W-:Y:S01]  /*1b80*/  @P2 IMAD.MOV.U32 R27, RZ, RZ, R8 ;  /* 0x000000ffff1b2224 */ /* 0x000fe200078e0008 */
[----:B------:R-:W-:Y:S01]  /*1b90*/  @P3 MOV R27, R12 ;  /* 0x0000000c001b3202 */ /* 0x000fe20000000f00 */
[----:B------:R-:W-:Y:S01]  /*1ba0*/  @P2 IMAD.MOV.U32 R28, RZ, RZ, R9 ;  /* 0x000000ffff1c2224 */ /* 0x000fe200078e0009 */
[----:B------:R-:W-:Y:S01]  /*1bb0*/  STG.E desc[UR4][R16.64+0x10], R29 ;  /* 0x0000101d10007986 */ /* 0x000fe2000c101904 */
[----:B--2---:R-:W-:Y:S02]  /*1bc0*/  VIADD R23, R24, 0x1 ;  /* 0x0000000118177836 */ /* 0x004fe40000000000 */
[----:B------:R-:W-:Y:S01]  /*1bd0*/  @P4 IMAD.MOV.U32 R24, RZ, RZ, R2 ;  /* 0x000000ffff184224 */ /* 0x000fe200078e0002 */
[----:B------:R-:W-:Y:S01]  /*1be0*/  @P2 MOV R24, R7 ;  /* 0x0000000700182202 */ /* 0x000fe20000000f00 */
[----:B------:R-:W-:Y:S01]  /*1bf0*/  @P3 IMAD.MOV.U32 R28, RZ, RZ, R13 ;  /* 0x000000ffff1c3224 */ /* 0x000fe200078e000d */
[----:B------:R1:W-:Y:S01]  /*1c00*/  STG.E desc[UR4][R16.64+0x8], R23 ;  /* 0x0000081710007986 */ /* 0x0003e2000c101904 */
[----:B------:R-:W-:-:S02]  /*1c10*/  @P3 IMAD.MOV.U32 R24, RZ, RZ, R11 ;  /* 0x000000ffff183224 */ /* 0x000fc400078e000b */
[----:B0-----:R-:W-:Y:S01]  /*1c20*/  VIADD R25, R27, 0x1 ;  /* 0x000000011b197836 */ /* 0x001fe20000000000 */
[----:B------:R-:W-:-:S04]  /*1c30*/  IADD3 R27, PT, PT, R28, 0x1, RZ ;  /* 0x000000011c1b7810 */ /* 0x000fc80007ffe0ff */
[----:B------:R0:W-:Y:S01]  /*1c40*/  STG.E desc[UR4][R16.64+0x18], R25 ;  /* 0x0000181910007986 */ /* 0x0001e2000c101904 */
[----:B-1----:R-:W-:-:S03]  /*1c50*/  VIADD R23, R24, 0x1 ;  /* 0x0000000118177836 */ /* 0x002fc60000000000 */
[----:B------:R0:W-:Y:S04]  /*1c60*/  STG.E desc[UR4][R16.64+0x1c], R27 ;  /* 0x00001c1b10007986 */ /* 0x0001e8000c101904 */
[----:B------:R0:W-:Y:S01]  /*1c70*/  STG.E desc[UR4][R16.64+0x14], R23 ;  /* 0x0000141710007986 */ /* 0x0001e2000c101904 */
[----:B------:R-:W-:Y:S05]  /*1c80*/  @P0 BRA `(.L_x_15) ;  /* 0xfffffff800900947 */ /* 0x000fea000383ffff */
.L_x_14:
[----:B------:R-:W-:Y:S05]  /*1c90*/  BSYNC.RECONVERGENT B1 ;  /* 0x0000000000017941 */ /* 0x000fea0003800200 */
.L_x_13:
[----:B------:R-:W-:-:S13]  /*1ca0*/  ISETP.NE.AND P0, PT, R26, RZ, PT ;  /* 0x000000ff1a00720c */ /* 0x000fda0003f05270 */
[----:B------:R-:W-:Y:S05]  /*1cb0*/  @!P0 BRA `(.L_x_10) ;  /* 0x0000000400fc8947 */ /* 0x000fea0003800000 */
[----:B------:R-:W-:Y:S01]  /*1cc0*/  ISETP.GE.U32.AND P0, PT, R26, 0x8, PT ;  /* 0x000000081a00780c */ /* 0x000fe20003f06070 */
[----:B------:R-:W-:Y:S01]  /*1cd0*/  BSSY.RECONVERGENT B1, `(.L_x_16) ;  /* 0x0000035000017945 */ /* 0x000fe20003800200 */
[----:B------:R-:W-:-:S04]  /*1ce0*/  LOP3.LUT R24, R5, 0x7, RZ, 0xc0, !PT ;  /* 0x0000000705187812 */ /* 0x000fc800078ec0ff */
[----:B------:R-:W-:-:S07]  /*1cf0*/  ISETP.NE.AND P1, PT, R24, RZ, PT ;  /* 0x000000ff1800720c */ /* 0x000fce0003f25270 */
[----:B------:R-:W-:Y:S06]  /*1d00*/  @!P0 BRA `(.L_x_17) ;  /* 0x0000000000c48947 */ /* 0x000fec0003800000 */
[----:B------:R-:W1:Y:S01]  /*1d10*/  LDC.64 R14, c[0x0][0x388] ;  /* 0x0000e200ff0e7b82 */ /* 0x000e620000000a00 */
[C---:B------:R-:W-:Y:S02]  /*1d20*/  IMAD.SHL.U32 R21, R20.reuse, 0x4, RZ ;  /* 0x0000000414157824 */ /* 0x040fe400078e00ff */
[----:B0-----:R-:W-:Y:S02]  /*1d30*/  IMAD.IADD R17, R19, 0x1, R20 ;  /* 0x0000000113117824 */ /* 0x001fe400078e0214 */
[----:B------:R-:W-:Y:S01]  /*1d40*/  VIADD R20, R20, 0x8 ;  /* 0x0000000814147836 */ /* 0x000fe20000000000 */
[C---:B------:R-:W-:Y:S02]  /*1d50*/  ISETP.EQ.AND P0, PT, R21.reuse, RZ, PT ;  /* 0x000000ff1500720c */ /* 0x040fe40003f02270 */
[C---:B------:R-:W-:Y:S02]  /*1d60*/  ISETP.EQ.AND P2, PT, R21.reuse, 0x10, PT ;  /* 0x000000101500780c */ /* 0x040fe40003f42270 */
[----:B------:R-:W-:-:S02]  /*1d70*/  ISETP.EQ.AND P3, PT, R21, 0x20, PT ;  /* 0x000000201500780c */ /* 0x000fc40003f62270 */
[----:B------:R-:W-:-:S07]  /*1d80*/  ISETP.EQ.AND P4, PT, R21, -0x10, PT ;  /* 0xfffffff01500780c */ /* 0x000fce0003f82270 */
[----:B------:R-:W-:Y:S01]  /*1d90*/  @P0 IMAD.MOV.U32 R16, RZ, RZ, R0 ;  /* 0x000000ffff100224 */ /* 0x000fe200078e0000 */
[----:B------:R-:W-:Y:S01]  /*1da0*/  @P0 MOV R18, R2 ;  /* 0x0000000200120202 */ /* 0x000fe20000000f00 */
[----:B------:R-:W-:Y:S01]  /*1db0*/  @P0 IMAD.MOV.U32 R22, RZ, RZ, R3 ;  /* 0x000000ffff160224 */ /* 0x000fe200078e0003 */
[----:B------:R-:W-:Y:S01]  /*1dc0*/  @P2 MOV R16, R6 ;  /* 0x0000000600102202 */ /* 0x000fe20000000f00 */
[----:B------:R-:W-:Y:S01]  /*1dd0*/  @P2 IMAD.MOV.U32 R22, RZ, RZ, R8 ;  /* 0x000000ffff162224 */ /* 0x000fe200078e0008 */
[----:B------:R-:W-:Y:S01]  /*1de0*/  @P3 MOV R16, R10 ;  /* 0x0000000a00103202 */ /* 0x000fe20000000f00 */
[----:B------:R-:W-:Y:S01]  /*1df0*/  @P2 IMAD.MOV.U32 R18, RZ, RZ, R7 ;  /* 0x000000ffff122224 */ /* 0x000fe200078e0007 */
[----:B------:R-:W-:Y:S01]  /*1e00*/  @P4 MOV R25, R3 ;  /* 0x0000000300194202 */ /* 0x000fe20000000f00 */
[----:B------:R-:W-:Y:S02]  /*1e10*/  @P3 IMAD.MOV.U32 R22, RZ, RZ, R12 ;  /* 0x000000ffff163224 */ /* 0x000fe400078e000c */
[----:B------:R-:W-:-:S02]  /*1e20*/  @P3 IMAD.MOV.U32 R18, RZ, RZ, R11 ;  /* 0x000000ffff123224 */ /* 0x000fc400078e000b */
[----:B-1----:R-:W-:Y:S01]  /*1e30*/  IMAD.WIDE R14, R17, 0x4, R14 ;  /* 0x00000004110e7825 */ /* 0x002fe200078e020e */
[----:B------:R-:W-:Y:S02]  /*1e40*/  IADD3 R17, PT, PT, R16, 0x1, RZ ;  /* 0x0000000110117810 */ /* 0x000fe40007ffe0ff */
[----:B------:R-:W-:Y:S01]  /*1e50*/  @P0 MOV R16, R4 ;  /* 0x0000000400100202 */ /* 0x000fe20000000f00 */
[----:B------:R-:W-:Y:S02]  /*1e60*/  VIADD R23, R22, 0x1 ;  /* 0x0000000116177836 */ /* 0x000fe40000000000 */
[----:B------:R-:W-:Y:S01]  /*1e70*/  VIADD R21, R18, 0x1 ;  /* 0x0000000112157836 */ /* 0x000fe20000000000 */
[----:B------:R0:W-:Y:S01]  /*1e80*/  STG.E desc[UR4][R14.64], R17 ;  /* 0x000000110e007986 */ /* 0x0001e2000c101904 */
[----:B------:R-:W-:Y:S02]  /*1e90*/  @P4 IMAD.MOV.U32 R22, RZ, RZ, R2 ;  /* 0x000000ffff164224 */ /* 0x000fe400078e0002 */
[----:B------:R-:W-:Y:S01]  /*1ea0*/  @P4 IMAD.MOV.U32 R18, RZ, RZ, R0 ;  /* 0x000000ffff124224 */ /* 0x000fe200078e0000 */
[----:B------:R-:W-:Y:S01]  /*1eb0*/  @P0 MOV R18, R6 ;  /* 0x0000000600120202 */ /* 0x000fe20000000f00 */
[----:B------:R-:W-:Y:S01]  /*1ec0*/  @P4 IMAD.MOV.U32 R26, RZ, RZ, R4 ;  /* 0x000000ffff1a4224 */ /* 0x000fe200078e0004 */
[----:B------:R-:W-:Y:S01]  /*1ed0*/  @P0 MOV R26, R9 ;  /* 0x00000009001a0202 */ /* 0x000fe20000000f00 */
[----:B------:R-:W-:Y:S01]  /*1ee0*/  @P2 IMAD.MOV.U32 R16, RZ, RZ, R9 ;  /* 0x000000ffff102224 */ /* 0x000fe200078e0009 */
[----:B------:R1:W-:Y:S01]  /*1ef0*/  STG.E desc[UR4][R14.64+0x4], R21 ;  /* 0x000004150e007986 */ /* 0x0003e2000c101904 */
[----:B------:R-:W-:Y:S01]  /*1f00*/  @P0 IMAD.MOV.U32 R22, RZ, RZ, R7 ;  /* 0x000000ffff160224 */ /* 0x000fe200078e0007 */
[----:B------:R-:W-:Y:S01]  /*1f10*/  @P2 MOV R22, R11 ;  /* 0x0000000b00162202 */ /* 0x000fe20000000f00 */
[----:B------:R-:W-:Y:S01]  /*1f20*/  @P0 IMAD.MOV.U32 R25, RZ, RZ, R8 ;  /* 0x000000ffff190224 */ /* 0x000fe200078e0008 */
[----:B------:R2:W-:Y:S01]  /*1f30*/  STG.E desc[UR4][R14.64+0x8], R23 ;  /* 0x000008170e007986 */ /* 0x0005e2000c101904 */
[----:B------:R-:W-:-:S02]  /*1f40*/  @P3 IMAD.MOV.U32 R16, RZ, RZ, R13 ;  /* 0x000000ffff103224 */ /* 0x000fc400078e000d */
[----:B------:R-:W-:Y:S02]  /*1f50*/  @P2 IMAD.MOV.U32 R25, RZ, RZ, R12 ;  /* 0x000000ffff192224 */ /* 0x000fe400078e000c */
[----:B------:R-:W-:Y:S01]  /*1f60*/  @P2 IMAD.MOV.U32 R18, RZ, RZ, R10 ;  /* 0x000000ffff122224 */ /* 0x000fe200078e000a */
[----:B0-----:R-:W-:Y:S01]  /*1f70*/  IADD3 R17, PT, PT, R16, 0x1, RZ ;  /* 0x0000000110117810 */ /* 0x001fe20007ffe0ff */
[----:B------:R-:W-:Y:S01]  /*1f80*/  @P2 IMAD.MOV.U32 R26, RZ, RZ, R13 ;  /* 0x000000ffff1a2224 */ /* 0x000fe200078e000d */
[----:B------:R-:W-:Y:S01]  /*1f90*/  IADD3 R25, PT, PT, R25, 0x1, RZ ;  /* 0x0000000119197810 */ /* 0x000fe20007ffe0ff */
[----:B-1----:R-:W-:Y:S02]  /*1fa0*/  VIADD R21, R18, 0x1 ;  /* 0x0000000112157836 */ /* 0x002fe40000000000 */
[----:B------:R-:W-:Y:S01]  /*1fb0*/  VIADD R27, R26, 0x1 ;  /* 0x000000011a1b7836 */ /* 0x000fe20000000000 */
[----:B------:R1:W-:Y:S01]  /*1fc0*/  STG.E desc[UR4][R14.64+0xc], R17 ;  /* 0x00000c110e007986 */ /* 0x0003e2000c101904 */
[----:B--2---:R-:W-:-:S03]  /*1fd0*/  VIADD R23, R22, 0x1 ;  /* 0x0000000116177836 */ /* 0x004fc60000000000 */
[----:B------:R1:W-:Y:S04]  /*1fe0*/  STG.E desc[UR4][R14.64+0x10], R21 ;  /* 0x000010150e007986 */ /* 0x0003e8000c101904 */
[----:B------:R1:W-:Y:S04]  /*1ff0*/  STG.E desc[UR4][R14.64+0x14], R23 ;  /* 0x000014170e007986 */ /* 0x0003e8000c101904 */
[----:B------:R1:W-:Y:S04]  /*2000*/  STG.E desc[UR4][R14.64+0x18], R25 ;  /* 0x000018190e007986 */ /* 0x0003e8000c101904 */
[----:B------:R1:W-:Y:S02]  /*2010*/  STG.E desc[UR4][R14.64+0x1c], R27 ;  /* 0x00001c1b0e007986 */ /* 0x0003e4000c101904 */
.L_x_17:
[----:B------:R-:W-:Y:S05]  /*2020*/  BSYNC.RECONVERGENT B1 ;  /* 0x0000000000017941 */ /* 0x000fea0003800200 */
.L_x_16:
[----:B------:R-:W-:Y:S05]  /*2030*/  @!P1 BRA `(.L_x_10) ;  /* 0x00000004001c9947 */ /* 0x000fea0003800000 */
[----:B------:R-:W-:Y:S01]  /*2040*/  ISETP.GE.U32.AND P0, PT, R24, 0x4, PT ;  /* 0x000000041800780c */ /* 0x000fe20003f06070 */
[----:B------:R-:W-:Y:S01]  /*2050*/  BSSY.RECONVERGENT B1, `(.L_x_18) ;  /* 0x0000020000017945 */ /* 0x000fe20003800200 */
[----:B------:R-:W-:-:S04]  /*2060*/  LOP3.LUT R5, R5, 0x3, RZ, 0xc0, !PT ;  /* 0x0000000305057812 */ /* 0x000fc800078ec0ff */
[----:B------:R-:W-:-:S07]  /*2070*/  ISETP.NE.AND P3, PT, R5, RZ, PT ;  /* 0x000000ff0500720c */ /* 0x000fce0003f65270 */
[----:B------:R-:W-:Y:S06]  /*2080*/  @!P0 BRA `(.L_x_19) ;  /* 0x0000000000708947 */ /* 0x000fec0003800000 */
[----:B-1----:R-:W1:Y:S01]  /*2090*/  LDC.64 R14, c[0x0][0x388] ;  /* 0x0000e200ff0e7b82 */ /* 0x002e620000000a00 */
[C---:B0-----:R-:W-:Y:S01]  /*20a0*/  SHF.L.U32 R16, R20.reuse, 0x2, RZ ;  /* 0x0000000214107819 */ /* 0x041fe200000006ff */
[----:B------:R-:W-:Y:S01]  /*20b0*/  IMAD.IADD R17, R19, 0x1, R20 ;  /* 0x0000000113117824 */ /* 0x000fe200078e0214 */
[----:B------:R-:W-:Y:S02]  /*20c0*/  IADD3 R20, PT, PT, R20, 0x4, RZ ;  /* 0x0000000414147810 */ /* 0x000fe40007ffe0ff */
[C---:B------:R-:W-:Y:S02]  /*20d0*/  ISETP.EQ.AND P0, PT, R16.reuse, RZ, PT ;  /* 0x000000ff1000720c */ /* 0x040fe40003f02270 */
[C---:B------:R-:W-:Y:S02]  /*20e0*/  ISETP.EQ.AND P1, PT, R16.reuse, 0x10, PT ;  /* 0x000000101000780c */ /* 0x040fe40003f22270 */
[----:B------:R-:W-:-:S09]  /*20f0*/  ISETP.EQ.AND P2, PT, R16, 0x20, PT ;  /* 0x000000201000780c */ /* 0x000fd20003f42270 */
[----:B------:R-:W-:Y:S01]  /*2100*/  @P0 MOV R18, R2 ;  /* 0x0000000200120202 */ /* 0x000fe20000000f00 */
[----:B------:R-:W-:Y:S02]  /*2110*/  @P0 IMAD.MOV.U32 R22, RZ, RZ, R3 ;  /* 0x000000ffff160224 */ /* 0x000fe400078e0003 */
[----:B------:R-:W-:Y:S01]  /*2120*/  @P0 IMAD.MOV.U32 R16, RZ, RZ, R0 ;  /* 0x000000ffff100224 */ /* 0x000fe200078e0000 */
[----:B------:R-:W-:Y:S01]  /*2130*/  @P1 MOV R16, R6 ;  /* 0x0000000600101202 */ /* 0x000fe20000000f00 */
[----:B------:R-:W-:Y:S01]  /*2140*/  @P0 IMAD.MOV.U32 R24, RZ, RZ, R4 ;  /* 0x000000ffff180224 */ /* 0x000fe200078e0004 */
[----:B------:R-:W-:Y:S01]  /*2150*/  @P1 MOV R24, R9 ;  /* 0x0000000900181202 */ /* 0x000fe20000000f00 */
[----:B------:R-:W-:Y:S02]  /*2160*/  @P1 IMAD.MOV.U32 R18, RZ, RZ, R7 ;  /* 0x000000ffff121224 */ /* 0x000fe400078e0007 */
[----:B------:R-:W-:Y:S01]  /*2170*/  @P1 IMAD.MOV.U32 R22, RZ, RZ, R8 ;  /* 0x000000ffff161224 */ /* 0x000fe200078e0008 */
[----:B------:R-:W-:Y:S01]  /*2180*/  @P2 MOV R22, R12 ;  /* 0x0000000c00162202 */ /* 0x000fe20000000f00 */
[----:B------:R-:W-:-:S02]  /*2190*/  @P2 IMAD.MOV.U32 R18, RZ, RZ, R11 ;  /* 0x000000ffff122224 */ /* 0x000fc400078e000b */
[----:B------:R-:W-:Y:S02]  /*21a0*/  @P2 IMAD.MOV.U32 R16, RZ, RZ, R10 ;  /* 0x000000ffff102224 */ /* 0x000fe400078e000a */
[----:B------:R-:W-:Y:S01]  /*21b0*/  @P2 IMAD.MOV.U32 R24, RZ, RZ, R13 ;  /* 0x000000ffff182224 */ /* 0x000fe200078e000d */
[----:B------:R-:W-:Y:S01]  /*21c0*/  IADD3 R21, PT, PT, R18, 0x1, RZ ;  /* 0x0000000112157810 */ /* 0x000fe20007ffe0ff */
[----:B-1----:R-:W-:-:S04]  /*21d0*/  IMAD.WIDE R14, R17, 0x4, R14 ;  /* 0x00000004110e7825 */ /* 0x002fc800078e020e */
[----:B------:R-:W-:Y:S01]  /*21e0*/  VIADD R17, R16, 0x1 ;  /* 0x0000000110117836 */ /* 0x000fe20000000000 */
[----:B------:R2:W-:Y:S01]  /*21f0*/  STG.E desc[UR4][R14.64+0x4], R21 ;  /* 0x000004150e007986 */ /* 0x0005e2000c101904 */
[----:B------:R-:W-:Y:S02]  /*2200*/  VIADD R23, R22, 0x1 ;  /* 0x0000000116177836 */ /* 0x000fe40000000000 */
[----:B------:R-:W-:Y:S01]  /*2210*/  VIADD R25, R24, 0x1 ;  /* 0x0000000118197836 */ /* 0x000fe20000000000 */
[----:B------:R2:W-:Y:S04]  /*2220*/  STG.E desc[UR4][R14.64], R17 ;  /* 0x000000110e007986 */ /* 0x0005e8000c101904 */
[----:B------:R2:W-:Y:S04]  /*2230*/  STG.E desc[UR4][R14.64+0x8], R23 ;  /* 0x000008170e007986 */ /* 0x0005e8000c101904 */
[----:B------:R2:W-:Y:S02]  /*2240*/  STG.E desc[UR4][R14.64+0xc], R25 ;  /* 0x00000c190e007986 */ /* 0x0005e4000c101904 */
.L_x_19:
[----:B------:R-:W-:Y:S05]  /*2250*/  BSYNC.RECONVERGENT B1 ;  /* 0x0000000000017941 */ /* 0x000fea0003800200 */
.L_x_18:
[----:B------:R-:W-:Y:S05]  /*2260*/  @!P3 BRA `(.L_x_10) ;  /* 0x000000000090b947 */ /* 0x000fea0003800000 */
[----:B-12---:R-:W1:Y:S01]  /*2270*/  LDC.64 R14, c[0x0][0x388] ;  /* 0x0000e200ff0e7b82 */ /* 0x006e620000000a00 */
[----:B------:R-:W-:Y:S01]  /*2280*/  IMAD.IADD R19, R19, 0x1, R20 ;  /* 0x0000000113137824 */ /* 0x000fe200078e0214 */
[----:B------:R-:W-:Y:S01]  /*2290*/  IADD3 R5, PT, PT, -R5, RZ, RZ ;  /* 0x000000ff05057210 */ /* 0x000fe20007ffe1ff */
[----:B------:R-:W-:-:S07]  /*22a0*/  IMAD.SHL.U32 R20, R20, 0x4, RZ ;  /* 0x0000000414147824 */ /* 0x000fce00078e00ff */
.L_x_20:
[C---:B------:R-:W-:Y:S01]  /*22b0*/  ISETP.EQ.AND P0, PT, R20.reuse, RZ, PT ;  /* 0x000000ff1400720c */ /* 0x040fe20003f02270 */
[----:B01-3--:R-:W-:Y:S01]  /*22c0*/  IMAD.WIDE R16, R19, 0x4, R14 ;  /* 0x0000000413107825 */ /* 0x00bfe200078e020e */
[C---:B------:R-:W-:Y:S02]  /*22d0*/  ISETP.EQ.AND P1, PT, R20.reuse, 0x4, PT ;  /* 0x000000041400780c */ /* 0x040fe40003f22270 */
[C---:B------:R-:W-:Y:S01]  /*22e0*/  ISETP.EQ.AND P2, PT, R20.reuse, 0x8, PT ;  /* 0x000000081400780c */ /* 0x040fe20003f42270 */
[----:B------:R-:W-:Y:S01]  /*22f0*/  VIADD R5, R5, 0x1 ;  /* 0x0000000105057836 */ /* 0x000fe20000000000 */
[----:B------:R-:W-:Y:S02]  /*2300*/  ISETP.EQ.AND P3, PT, R20, 0xc, PT ;  /* 0x0000000c1400780c */ /* 0x000fe40003f62270 */
[----:B------:R-:W-:-:S05]  /*2310*/  IADD3 R19, PT, PT, R19, 0x1, RZ ;  /* 0x0000000113137810 */ /* 0x000fca0007ffe0ff */
[----:B------:R-:W-:Y:S01]  /*2320*/  @P0 IMAD.MOV.U32 R18, RZ, RZ, R0 ;  /* 0x000000ffff120224 */ /* 0x000fe200078e0000 */
[C---:B------:R-:W-:Y:S01]  /*2330*/  ISETP.EQ.AND P0, PT, R20.reuse, 0x10, PT ;  /* 0x000000101400780c */ /* 0x040fe20003f02270 */
[----:B------:R-:W-:Y:S01]  /*2340*/  @P1 IMAD.MOV.U32 R18, RZ, RZ, R2 ;  /* 0x000000ffff121224 */ /* 0x000fe200078e0002 */
[C---:B------:R-:W-:Y:S02]  /*2350*/  ISETP.EQ.AND P1, PT, R20.reuse, 0x14, PT ;  /* 0x000000141400780c */ /* 0x040fe40003f22270 */
[----:B------:R-:W-:Y:S01]  /*2360*/  @P2 MOV R18, R3 ;  /* 0x0000000300122202 */ /* 0x000fe20000000f00 */
[----:B------:R-:W-:Y:S01]  /*2370*/  @P3 IMAD.MOV.U32 R18, RZ, RZ, R4 ;  /* 0x000000ffff123224 */ /* 0x000fe200078e0004 */
[C---:B------:R-:W-:Y:S02]  /*2380*/  ISETP.EQ.AND P2, PT, R20.reuse, 0x18, PT ;  /* 0x000000181400780c */ /* 0x040fe40003f42270 */
[----:B------:R-:W-:-:S05]  /*2390*/  ISETP.EQ.AND P3, PT, R20, 0x1c, PT ;  /* 0x0000001c1400780c */ /* 0x000fca0003f62270 */
[----:B------:R-:W-:Y:S01]  /*23a0*/  @P0 IMAD.MOV.U32 R18, RZ, RZ, R6 ;  /* 0x000000ffff120224 */ /* 0x000fe200078e0006 */
[C---:B------:R-:W-:Y:S02]  /*23b0*/  ISETP.EQ.AND P0, PT, R20.reuse, 0x20, PT ;  /* 0x000000201400780c */ /* 0x040fe40003f02270 */
[----:B------:R-:W-:Y:S02]  /*23c0*/  @P1 MOV R18, R7 ;  /* 0x0000000700121202 */ /* 0x000fe40000000f00 */
[C---:B------:R-:W-:Y:S01]  /*23d0*/  ISETP.EQ.AND P1, PT, R20.reuse, 0x24, PT ;  /* 0x000000241400780c */ /* 0x040fe20003f22270 */
[----:B------:R-:W-:Y:S01]  /*23e0*/  @P2 IMAD.MOV.U32 R18, RZ, RZ, R8 ;  /* 0x000000ffff122224 */ /* 0x000fe200078e0008 */
[C---:B------:R-:W-:Y:S01]  /*23f0*/  ISETP.EQ.AND P2, PT, R20.reuse, 0x28, PT ;  /* 0x000000281400780c */ /* 0x040fe20003f42270 */
[----:B------:R-:W-:Y:S01]  /*2400*/  @P3 IMAD.MOV.U32 R18, RZ, RZ, R9 ;  /* 0x000000ffff123224 */ /* 0x000fe200078e0009 */
[C---:B------:R-:W-:Y:S01]  /*2410*/  ISETP.EQ.AND P3, PT, R20.reuse, 0x2c, PT ;  /* 0x0000002c1400780c */ /* 0x040fe20003f62270 */
[----:B------:R-:W-:-:S04]  /*2420*/  VIADD R20, R20, 0x4 ;  /* 0x0000000414147836 */ /* 0x000fc80000000000 */
[----:B------:R-:W-:Y:S02]  /*2430*/  @P0 MOV R18, R10 ;  /* 0x0000000a00120202 */ /* 0x000fe40000000f00 */
[----:B------:R-:W-:Y:S02]  /*2440*/  ISETP.NE.AND P0, PT, R5, RZ, PT ;  /* 0x000000ff0500720c */ /* 0x000fe40003f05270 */
[----:B------:R-:W-:Y:S02]  /*2450*/  @P1 IMAD.MOV.U32 R18, RZ, RZ, R11 ;  /* 0x000000ffff121224 */ /* 0x000fe400078e000b */
[----:B------:R-:W-:Y:S02]  /*2460*/  @P2 IMAD.MOV.U32 R18, RZ, RZ, R12 ;  /* 0x000000ffff122224 */ /* 0x000fe400078e000c */
[----:B------:R-:W-:-:S05]  /*2470*/  @P3 MOV R18, R13 ;  /* 0x0000000d00123202 */ /* 0x000fca0000000f00 */
[----:B------:R-:W-:-:S05]  /*2480*/  VIADD R21, R18, 0x1 ;  /* 0x0000000112157836 */ /* 0x000fca0000000000 */
[----:B------:R3:W-:Y:S01]  /*2490*/  STG.E desc[UR4][R16.64], R21 ;  /* 0x0000001510007986 */ /* 0x0007e2000c101904 */
[----:B------:R-:W-:Y:S05]  /*24a0*/  @P0 BRA `(.L_x_20) ;  /* 0xfffffffc00800947 */ /* 0x000fea000383ffff */
.L_x_10:
[----:B0-----:R-:W-:Y:S05]  /*24b0*/  BSYNC.RECONVERGENT B0 ;  /* 0x0000000000007941 */ /* 0x001fea0003800200 */
.L_x_6:
[----:B------:R-:W-:Y:S05]  /*24c0*/  WARPSYNC.ALL ;  /* 0x0000000000007948 */ /* 0x000fea0003800000 */
[----:B------:R-:W-:Y:S06]  /*24d0*/  BAR.SYNC.DEFER_BLOCKING 0x0 ;  /* 0x0000000000007b1d */ /* 0x000fec0000010000 */
[----:B------:R-:W-:Y:S05]  /*24e0*/  EXIT ;  /* 0x000000000000794d */ /* 0x000fea0003800000 */
.L_x_21:
        /* <DEDUP_REMOVED lines=9> */
.L_x_23:


//--------------------- .nv.global.init           --------------------------
	.section	.nv.global.init,"aw",@progbits
.nv.global.init:
	.type		$str,@object
	.size		$str,(.L_0 - $str)
$str:
        /*0000*/ 	.byte	0x25, 0x64, 0x20, 0x74, 0x3d, 0x28, 0x25, 0x64, 0x2c, 0x20, 0x25, 0x64, 0x2c, 0x20, 0x25, 0x64
        /*0010*/ 	.byte	0x29, 0x20, 0x62, 0x3d, 0x28, 0x25, 0x64, 0x2c, 0x20, 0x25, 0x64, 0x2c, 0x20, 0x25, 0x64, 0x29
        /*0020*/ 	.byte	0x20, 0x62, 0x64, 0x3d, 0x28, 0x25, 0x64, 0x2c, 0x20, 0x25, 0x64, 0x2c, 0x20, 0x25, 0x64, 0x29
        /*0030*/ 	.byte	0x20, 0x67, 0x64, 0x28, 0x25, 0x64, 0x2c, 0x20, 0x25, 0x64, 0x2c, 0x20, 0x25, 0x64, 0x29, 0x0a
        /*0040*/ 	.byte	0x00
.L_0:


//--------------------- .nv.shared.reserved.0     --------------------------
	.section	.nv.shared.reserved.0,"aw",@nobits
	.weak		__nv_reservedSMEM_offset_0_alias
	.size		__nv_reservedSMEM_offset_0_alias, 0, 64
	.other		__nv_reservedSMEM_offset_0_alias,@"STO_CUDA_RESERVED_SHARED STV_DEFAULT"
__nv_reservedSMEM_offset_0_alias:
	.zero		0
	.zero		64


//--------------------- .nv.constant0._Z10print_dimsv --------------------------
	.section	.nv.constant0._Z10print_dimsv,"a",@progbits
	.sectionflags	@""
	.align	4
.nv.constant0._Z10print_dimsv:
	.zero		896


//--------------------- .nv.constant0._Z15getPermutationsiiPiS_ --------------------------
	.section	.nv.constant0._Z15getPermutationsiiPiS_,"a",@progbits
	.sectionflags	@""
	.align	4
.nv.constant0._Z15getPermutationsiiPiS_:
	.zero		920


//--------------------- SYMBOLS --------------------------

	.type		.nv.reservedSmem.offset0,@object
	.size		.nv.reservedSmem.offset0,0x4
	.type		vprintf,@function
